//
// Generated by NVIDIA NVVM Compiler
//
// Compiler Build ID: CL-36424714
// Cuda compilation tools, release 13.0, V13.0.88
// Based on NVVM 20.0.0
//

.version 9.0
.target sm_100
.address_size 64

	// .globl	_Z9distancesPiS_ii
// _ZZ9distancesPiS_iiE4matA has been demoted
// _ZZ9distancesPiS_iiE4matB has been demoted

.visible .entry _Z9distancesPiS_ii(
	.param .u64 .ptr .align 1 _Z9distancesPiS_ii_param_0,
	.param .u64 .ptr .align 1 _Z9distancesPiS_ii_param_1,
	.param .u32 _Z9distancesPiS_ii_param_2,
	.param .u32 _Z9distancesPiS_ii_param_3
)
{
	.reg .pred 	%p<9>;
	.reg .b32 	%r<116>;
	.reg .b64 	%rd<13>;
	// demoted variable
	.shared .align 4 .b8 _ZZ9distancesPiS_iiE4matA[1024];
	// demoted variable
	.shared .align 4 .b8 _ZZ9distancesPiS_iiE4matB[1024];
	ld.param.u64 	%rd4, [_Z9distancesPiS_ii_param_0];
	ld.param.u64 	%rd3, [_Z9distancesPiS_ii_param_1];
	ld.param.u32 	%r28, [_Z9distancesPiS_ii_param_2];
	ld.param.u32 	%r29, [_Z9distancesPiS_ii_param_3];
	cvta.to.global.u64 	%rd1, %rd4;
	mov.u32 	%r109, %tid.x;
	mov.u32 	%r107, %tid.y;
	mov.u32 	%r31, %ctaid.x;
	shl.b32 	%r32, %r31, 4;
	add.s32 	%r3, %r32, %r109;
	mov.u32 	%r33, %ctaid.y;
	shl.b32 	%r34, %r33, 4;
	add.s32 	%r4, %r34, %r107;
	setp.lt.s32 	%p1, %r29, 1;
	mov.b32 	%r115, 0;
	@%p1 bra 	$L__BB0_7;
	shl.b32 	%r36, %r109, 6;
	mov.u32 	%r37, _ZZ9distancesPiS_iiE4matA;
	add.s32 	%r5, %r37, %r36;
	shl.b32 	%r38, %r107, 2;
	add.s32 	%r6, %r5, %r38;
	mov.u32 	%r39, _ZZ9distancesPiS_iiE4matB;
	add.s32 	%r8, %r39, %r38;
	add.s32 	%r7, %r8, %r36;
	mad.lo.s32 	%r110, %r29, %r4, %r109;
	mad.lo.s32 	%r108, %r29, %r3, %r107;
	mov.b32 	%r111, 0;
	mov.u32 	%r115, %r111;
$L__BB0_2:
	setp.ge.s32 	%p2, %r3, %r28;
	mul.wide.s32 	%rd5, %r108, 4;
	add.s64 	%rd2, %rd1, %rd5;
	setp.ge.s32 	%p3, %r107, %r29;
	mov.b32 	%r113, 0;
	or.pred  	%p4, %p2, %p3;
	@%p4 bra 	$L__BB0_4;
	ld.global.u32 	%r113, [%rd2];
$L__BB0_4:
	setp.ge.s32 	%p5, %r4, %r28;
	st.shared.u32 	[%r6], %r113;
	setp.ge.s32 	%p6, %r109, %r29;
	mov.b32 	%r114, 0;
	or.pred  	%p7, %p5, %p6;
	@%p7 bra 	$L__BB0_6;
	mul.wide.u32 	%rd6, %r110, 4;
	add.s64 	%rd7, %rd1, %rd6;
	ld.global.u32 	%r114, [%rd7];
$L__BB0_6:
	st.shared.u32 	[%r7], %r114;
	bar.sync 	0;
	ld.shared.u32 	%r42, [%r5];
	ld.shared.u32 	%r43, [%r8];
	sub.s32 	%r44, %r42, %r43;
	mad.lo.s32 	%r45, %r44, %r44, %r115;
	ld.shared.u32 	%r46, [%r5+4];
	ld.shared.u32 	%r47, [%r8+64];
	sub.s32 	%r48, %r46, %r47;
	mad.lo.s32 	%r49, %r48, %r48, %r45;
	ld.shared.u32 	%r50, [%r5+8];
	ld.shared.u32 	%r51, [%r8+128];
	sub.s32 	%r52, %r50, %r51;
	mad.lo.s32 	%r53, %r52, %r52, %r49;
	ld.shared.u32 	%r54, [%r5+12];
	ld.shared.u32 	%r55, [%r8+192];
	sub.s32 	%r56, %r54, %r55;
	mad.lo.s32 	%r57, %r56, %r56, %r53;
	ld.shared.u32 	%r58, [%r5+16];
	ld.shared.u32 	%r59, [%r8+256];
	sub.s32 	%r60, %r58, %r59;
	mad.lo.s32 	%r61, %r60, %r60, %r57;
	ld.shared.u32 	%r62, [%r5+20];
	ld.shared.u32 	%r63, [%r8+320];
	sub.s32 	%r64, %r62, %r63;
	mad.lo.s32 	%r65, %r64, %r64, %r61;
	ld.shared.u32 	%r66, [%r5+24];
	ld.shared.u32 	%r67, [%r8+384];
	sub.s32 	%r68, %r66, %r67;
	mad.lo.s32 	%r69, %r68, %r68, %r65;
	ld.shared.u32 	%r70, [%r5+28];
	ld.shared.u32 	%r71, [%r8+448];
	sub.s32 	%r72, %r70, %r71;
	mad.lo.s32 	%r73, %r72, %r72, %r69;
	ld.shared.u32 	%r74, [%r5+32];
	ld.shared.u32 	%r75, [%r8+512];
	sub.s32 	%r76, %r74, %r75;
	mad.lo.s32 	%r77, %r76, %r76, %r73;
	ld.shared.u32 	%r78, [%r5+36];
	ld.shared.u32 	%r79, [%r8+576];
	sub.s32 	%r80, %r78, %r79;
	mad.lo.s32 	%r81, %r80, %r80, %r77;
	ld.shared.u32 	%r82, [%r5+40];
	ld.shared.u32 	%r83, [%r8+640];
	sub.s32 	%r84, %r82, %r83;
	mad.lo.s32 	%r85, %r84, %r84, %r81;
	ld.shared.u32 	%r86, [%r5+44];
	ld.shared.u32 	%r87, [%r8+704];
	sub.s32 	%r88, %r86, %r87;
	mad.lo.s32 	%r89, %r88, %r88, %r85;
	ld.shared.u32 	%r90, [%r5+48];
	ld.shared.u32 	%r91, [%r8+768];
	sub.s32 	%r92, %r90, %r91;
	mad.lo.s32 	%r93, %r92, %r92, %r89;
	ld.shared.u32 	%r94, [%r5+52];
	ld.shared.u32 	%r95, [%r8+832];
	sub.s32 	%r96, %r94, %r95;
	mad.lo.s32 	%r97, %r96, %r96, %r93;
	ld.shared.u32 	%r98, [%r5+56];
	ld.shared.u32 	%r99, [%r8+896];
	sub.s32 	%r100, %r98, %r99;
	mad.lo.s32 	%r101, %r100, %r100, %r97;
	ld.shared.u32 	%r102, [%r5+60];
	ld.shared.u32 	%r103, [%r8+960];
	sub.s32 	%r104, %r102, %r103;
	mad.lo.s32 	%r115, %r104, %r104, %r101;
	bar.sync 	0;
	add.s32 	%r111, %r111, 16;
	add.s32 	%r110, %r110, 16;
	add.s32 	%r109, %r109, 16;
	add.s32 	%r108, %r108, 16;
	add.s32 	%r107, %r107, 16;
	setp.lt.s32 	%p8, %r111, %r29;
	@%p8 bra 	$L__BB0_2;
$L__BB0_7:
	cvta.to.global.u64 	%rd8, %rd3;
	mad.lo.s32 	%r105, %r28, %r4, %r3;
	mul.wide.s32 	%rd9, %r105, 4;
	add.s64 	%rd10, %rd8, %rd9;
	st.global.u32 	[%rd10], %r115;
	mad.lo.s32 	%r106, %r28, %r3, %r4;
	mul.wide.s32 	%rd11, %r106, 4;
	add.s64 	%rd12, %rd8, %rd11;
	st.global.u32 	[%rd12], %r115;
	ret;

}
	// .globl	_Z4sortPiS_ii
.visible .entry _Z4sortPiS_ii(
	.param .u64 .ptr .align 1 _Z4sortPiS_ii_param_0,
	.param .u64 .ptr .align 1 _Z4sortPiS_ii_param_1,
	.param .u32 _Z4sortPiS_ii_param_2,
	.param .u32 _Z4sortPiS_ii_param_3
)
{
	.reg .pred 	%p<54>;
	.reg .b32 	%r<224>;
	.reg .b64 	%rd<25>;

	ld.param.u64 	%rd4, [_Z4sortPiS_ii_param_0];
	ld.param.u64 	%rd5, [_Z4sortPiS_ii_param_1];
	ld.param.u32 	%r58, [_Z4sortPiS_ii_param_2];
	ld.param.u32 	%r59, [_Z4sortPiS_ii_param_3];
	cvta.to.global.u64 	%rd1, %rd4;
	cvta.to.global.u64 	%rd2, %rd5;
	mov.u32 	%r60, %ntid.x;
	mov.u32 	%r61, %ctaid.x;
	mov.u32 	%r62, %tid.x;
	mad.lo.s32 	%r1, %r60, %r61, %r62;
	setp.ge.s32 	%p1, %r1, %r58;
	setp.lt.s32 	%p2, %r59, 1;
	or.pred  	%p3, %p1, %p2;
	@%p3 bra 	$L__BB1_29;
	mul.lo.s32 	%r2, %r58, %r1;
	setp.lt.s32 	%p4, %r58, 1;
	mul.lo.s32 	%r3, %r59, %r1;
	@%p4 bra 	$L__BB1_18;
	add.s32 	%r80, %r2, 1;
	add.s32 	%r81, %r2, %r58;
	max.s32 	%r82, %r81, %r80;
	sub.s32 	%r83, %r82, %r2;
	and.b32  	%r4, %r83, 15;
	add.s32 	%r5, %r4, -1;
	and.b32  	%r6, %r83, 7;
	add.s32 	%r7, %r6, -1;
	sub.s32 	%r8, %r2, %r82;
	and.b32  	%r9, %r83, 3;
	add.s32 	%r10, %r2, 7;
	and.b32  	%r84, %r83, -16;
	neg.s32 	%r11, %r84;
	mov.b32 	%r201, 0;
$L__BB1_3:
	setp.gt.u32 	%p13, %r8, -16;
	mov.b32 	%r214, 1073741824;
	mov.u32 	%r212, %r2;
	@%p13 bra 	$L__BB1_7;
	mov.b32 	%r214, 1073741824;
	mov.u32 	%r203, %r11;
	mov.u32 	%r204, %r10;
$L__BB1_5:
	.pragma "nounroll";
	add.s32 	%r88, %r204, -7;
	mul.wide.s32 	%rd14, %r88, 4;
	add.s64 	%rd15, %rd1, %rd14;
	ld.global.u32 	%r89, [%rd15];
	setp.lt.s32 	%p14, %r89, %r214;
	min.s32 	%r90, %r89, %r214;
	selp.b32 	%r91, %r88, %r219, %p14;
	add.s32 	%r92, %r204, -6;
	ld.global.u32 	%r93, [%rd15+4];
	setp.lt.s32 	%p15, %r93, %r90;
	min.s32 	%r94, %r93, %r90;
	selp.b32 	%r95, %r92, %r91, %p15;
	add.s32 	%r96, %r204, -5;
	ld.global.u32 	%r97, [%rd15+8];
	setp.lt.s32 	%p16, %r97, %r94;
	min.s32 	%r98, %r97, %r94;
	selp.b32 	%r99, %r96, %r95, %p16;
	add.s32 	%r100, %r204, -4;
	ld.global.u32 	%r101, [%rd15+12];
	setp.lt.s32 	%p17, %r101, %r98;
	min.s32 	%r102, %r101, %r98;
	selp.b32 	%r103, %r100, %r99, %p17;
	add.s32 	%r104, %r204, -3;
	ld.global.u32 	%r105, [%rd15+16];
	setp.lt.s32 	%p18, %r105, %r102;
	min.s32 	%r106, %r105, %r102;
	selp.b32 	%r107, %r104, %r103, %p18;
	add.s32 	%r108, %r204, -2;
	ld.global.u32 	%r109, [%rd15+20];
	setp.lt.s32 	%p19, %r109, %r106;
	min.s32 	%r110, %r109, %r106;
	selp.b32 	%r111, %r108, %r107, %p19;
	add.s32 	%r112, %r204, -1;
	ld.global.u32 	%r113, [%rd15+24];
	setp.lt.s32 	%p20, %r113, %r110;
	min.s32 	%r114, %r113, %r110;
	selp.b32 	%r115, %r112, %r111, %p20;
	add.s32 	%r116, %r204, 8;
	ld.global.u32 	%r117, [%rd15+28];
	setp.lt.s32 	%p21, %r117, %r114;
	min.s32 	%r118, %r117, %r114;
	selp.b32 	%r119, %r204, %r115, %p21;
	add.s32 	%r120, %r204, 1;
	ld.global.u32 	%r121, [%rd15+32];
	setp.lt.s32 	%p22, %r121, %r118;
	min.s32 	%r122, %r121, %r118;
	selp.b32 	%r123, %r120, %r119, %p22;
	add.s32 	%r124, %r204, 2;
	ld.global.u32 	%r125, [%rd15+36];
	setp.lt.s32 	%p23, %r125, %r122;
	min.s32 	%r126, %r125, %r122;
	selp.b32 	%r127, %r124, %r123, %p23;
	add.s32 	%r128, %r204, 3;
	ld.global.u32 	%r129, [%rd15+40];
	setp.lt.s32 	%p24, %r129, %r126;
	min.s32 	%r130, %r129, %r126;
	selp.b32 	%r131, %r128, %r127, %p24;
	add.s32 	%r132, %r204, 4;
	ld.global.u32 	%r133, [%rd15+44];
	setp.lt.s32 	%p25, %r133, %r130;
	min.s32 	%r134, %r133, %r130;
	selp.b32 	%r135, %r132, %r131, %p25;
	add.s32 	%r136, %r204, 5;
	ld.global.u32 	%r137, [%rd15+48];
	setp.lt.s32 	%p26, %r137, %r134;
	min.s32 	%r138, %r137, %r134;
	selp.b32 	%r139, %r136, %r135, %p26;
	add.s32 	%r140, %r204, 6;
	ld.global.u32 	%r141, [%rd15+52];
	setp.lt.s32 	%p27, %r141, %r138;
	min.s32 	%r142, %r141, %r138;
	selp.b32 	%r143, %r140, %r139, %p27;
	add.s32 	%r144, %r204, 7;
	ld.global.u32 	%r145, [%rd15+56];
	setp.lt.s32 	%p28, %r145, %r142;
	min.s32 	%r146, %r145, %r142;
	selp.b32 	%r147, %r144, %r143, %p28;
	ld.global.u32 	%r148, [%rd15+60];
	setp.lt.s32 	%p29, %r148, %r146;
	min.s32 	%r214, %r148, %r146;
	selp.b32 	%r219, %r116, %r147, %p29;
	add.s32 	%r204, %r204, 16;
	add.s32 	%r203, %r203, 16;
	setp.ne.s32 	%p30, %r203, 0;
	@%p30 bra 	$L__BB1_5;
	add.s32 	%r212, %r204, -7;
$L__BB1_7:
	setp.eq.s32 	%p31, %r4, 0;
	@%p31 bra 	$L__BB1_17;
	setp.lt.u32 	%p32, %r5, 7;
	@%p32 bra 	$L__BB1_10;
	mul.wide.s32 	%rd16, %r212, 4;
	add.s64 	%rd17, %rd1, %rd16;
	ld.global.u32 	%r150, [%rd17];
	setp.lt.s32 	%p33, %r150, %r214;
	min.s32 	%r151, %r150, %r214;
	selp.b32 	%r152, %r212, %r219, %p33;
	add.s32 	%r153, %r212, 1;
	ld.global.u32 	%r154, [%rd17+4];
	setp.lt.s32 	%p34, %r154, %r151;
	min.s32 	%r155, %r154, %r151;
	selp.b32 	%r156, %r153, %r152, %p34;
	add.s32 	%r157, %r212, 2;
	ld.global.u32 	%r158, [%rd17+8];
	setp.lt.s32 	%p35, %r158, %r155;
	min.s32 	%r159, %r158, %r155;
	selp.b32 	%r160, %r157, %r156, %p35;
	add.s32 	%r161, %r212, 3;
	ld.global.u32 	%r162, [%rd17+12];
	setp.lt.s32 	%p36, %r162, %r159;
	min.s32 	%r163, %r162, %r159;
	selp.b32 	%r164, %r161, %r160, %p36;
	add.s32 	%r165, %r212, 4;
	ld.global.u32 	%r166, [%rd17+16];
	setp.lt.s32 	%p37, %r166, %r163;
	min.s32 	%r167, %r166, %r163;
	selp.b32 	%r168, %r165, %r164, %p37;
	add.s32 	%r169, %r212, 5;
	ld.global.u32 	%r170, [%rd17+20];
	setp.lt.s32 	%p38, %r170, %r167;
	min.s32 	%r171, %r170, %r167;
	selp.b32 	%r172, %r169, %r168, %p38;
	add.s32 	%r173, %r212, 6;
	ld.global.u32 	%r174, [%rd17+24];
	setp.lt.s32 	%p39, %r174, %r171;
	min.s32 	%r175, %r174, %r171;
	selp.b32 	%r176, %r173, %r172, %p39;
	add.s32 	%r177, %r212, 7;
	ld.global.u32 	%r178, [%rd17+28];
	setp.lt.s32 	%p40, %r178, %r175;
	min.s32 	%r214, %r178, %r175;
	selp.b32 	%r219, %r177, %r176, %p40;
	add.s32 	%r212, %r212, 8;
$L__BB1_10:
	setp.eq.s32 	%p41, %r6, 0;
	@%p41 bra 	$L__BB1_17;
	setp.lt.u32 	%p42, %r7, 3;
	@%p42 bra 	$L__BB1_13;
	mul.wide.s32 	%rd18, %r212, 4;
	add.s64 	%rd19, %rd1, %rd18;
	ld.global.u32 	%r180, [%rd19];
	setp.lt.s32 	%p43, %r180, %r214;
	min.s32 	%r181, %r180, %r214;
	selp.b32 	%r182, %r212, %r219, %p43;
	add.s32 	%r183, %r212, 1;
	ld.global.u32 	%r184, [%rd19+4];
	setp.lt.s32 	%p44, %r184, %r181;
	min.s32 	%r185, %r184, %r181;
	selp.b32 	%r186, %r183, %r182, %p44;
	add.s32 	%r187, %r212, 2;
	ld.global.u32 	%r188, [%rd19+8];
	setp.lt.s32 	%p45, %r188, %r185;
	min.s32 	%r189, %r188, %r185;
	selp.b32 	%r190, %r187, %r186, %p45;
	add.s32 	%r191, %r212, 3;
	ld.global.u32 	%r192, [%rd19+12];
	setp.lt.s32 	%p46, %r192, %r189;
	min.s32 	%r214, %r192, %r189;
	selp.b32 	%r219, %r191, %r190, %p46;
	add.s32 	%r212, %r212, 4;
$L__BB1_13:
	setp.eq.s32 	%p47, %r9, 0;
	@%p47 bra 	$L__BB1_17;
	setp.eq.s32 	%p48, %r9, 1;
	mul.wide.s32 	%rd20, %r212, 4;
	add.s64 	%rd3, %rd1, %rd20;
	ld.global.u32 	%r193, [%rd3];
	setp.lt.s32 	%p49, %r193, %r214;
	min.s32 	%r41, %r193, %r214;
	selp.b32 	%r219, %r212, %r219, %p49;
	@%p48 bra 	$L__BB1_17;
	setp.eq.s32 	%p50, %r9, 2;
	add.s32 	%r194, %r212, 1;
	ld.global.u32 	%r195, [%rd3+4];
	setp.lt.s32 	%p51, %r195, %r41;
	min.s32 	%r43, %r195, %r41;
	selp.b32 	%r219, %r194, %r219, %p51;
	@%p50 bra 	$L__BB1_17;
	add.s32 	%r196, %r212, 2;
	ld.global.u32 	%r197, [%rd3+8];
	setp.lt.s32 	%p52, %r197, %r43;
	selp.b32 	%r219, %r196, %r219, %p52;
$L__BB1_17:
	rem.s32 	%r198, %r219, %r58;
	add.s32 	%r199, %r201, %r3;
	mul.wide.s32 	%rd21, %r199, 4;
	add.s64 	%rd22, %rd2, %rd21;
	st.global.u32 	[%rd22], %r198;
	mul.wide.s32 	%rd23, %r219, 4;
	add.s64 	%rd24, %rd1, %rd23;
	mov.b32 	%r200, 1073741824;
	st.global.u32 	[%rd24], %r200;
	add.s32 	%r201, %r201, 1;
	setp.eq.s32 	%p53, %r201, %r59;
	@%p53 bra 	$L__BB1_29;
	bra.uni 	$L__BB1_3;
$L__BB1_18:
	and.b32  	%r48, %r59, 7;
	setp.lt.u32 	%p5, %r59, 8;
	mov.b32 	%r222, 0;
	@%p5 bra 	$L__BB1_21;
	and.b32  	%r222, %r59, 2147483640;
	mov.b32 	%r220, 0;
$L__BB1_20:
	.pragma "nounroll";
	add.s32 	%r65, %r220, %r3;
	mul.wide.s32 	%rd6, %r65, 4;
	add.s64 	%rd7, %rd2, %rd6;
	mov.b32 	%r66, 0;
	st.global.u32 	[%rd7], %r66;
	st.global.u32 	[%rd7+4], %r66;
	st.global.u32 	[%rd7+8], %r66;
	st.global.u32 	[%rd7+12], %r66;
	st.global.u32 	[%rd7+16], %r66;
	st.global.u32 	[%rd7+20], %r66;
	st.global.u32 	[%rd7+24], %r66;
	st.global.u32 	[%rd7+28], %r66;
	mov.b32 	%r67, 1073741824;
	st.global.u32 	[%rd1], %r67;
	add.s32 	%r220, %r220, 8;
	setp.ne.s32 	%p6, %r220, %r222;
	@%p6 bra 	$L__BB1_20;
$L__BB1_21:
	setp.eq.s32 	%p7, %r48, 0;
	@%p7 bra 	$L__BB1_29;
	and.b32  	%r53, %r59, 3;
	setp.lt.u32 	%p8, %r48, 4;
	@%p8 bra 	$L__BB1_24;
	add.s32 	%r68, %r222, %r3;
	mul.wide.s32 	%rd8, %r68, 4;
	add.s64 	%rd9, %rd2, %rd8;
	mov.b32 	%r69, 0;
	st.global.u32 	[%rd9], %r69;
	st.global.u32 	[%rd9+4], %r69;
	st.global.u32 	[%rd9+8], %r69;
	st.global.u32 	[%rd9+12], %r69;
	mov.b32 	%r70, 1073741824;
	st.global.u32 	[%rd1], %r70;
	add.s32 	%r222, %r222, 4;
$L__BB1_24:
	setp.eq.s32 	%p9, %r53, 0;
	@%p9 bra 	$L__BB1_29;
	setp.eq.s32 	%p10, %r53, 1;
	@%p10 bra 	$L__BB1_27;
	add.s32 	%r71, %r222, %r3;
	mul.wide.s32 	%rd10, %r71, 4;
	add.s64 	%rd11, %rd2, %rd10;
	mov.b32 	%r72, 0;
	st.global.u32 	[%rd11], %r72;
	st.global.u32 	[%rd11+4], %r72;
	mov.b32 	%r73, 1073741824;
	st.global.u32 	[%rd1], %r73;
	add.s32 	%r222, %r222, 2;
$L__BB1_27:
	and.b32  	%r74, %r59, 1;
	setp.eq.b32 	%p11, %r74, 1;
	not.pred 	%p12, %p11;
	@%p12 bra 	$L__BB1_29;
	add.s32 	%r75, %r222, %r3;
	mul.wide.s32 	%rd12, %r75, 4;
	add.s64 	%rd13, %rd2, %rd12;
	mov.b32 	%r76, 0;
	st.global.u32 	[%rd13], %r76;
	mov.b32 	%r77, 1073741824;
	st.global.u32 	[%rd1], %r77;
$L__BB1_29:
	ret;

}


// ===== COMPILED SASS (sm_100) =====

	.target	sm_100

	.elftype	@"ET_EXEC"


//--------------------- .note.nv.tkinfo           --------------------------
	.section	.note.nv.tkinfo,"",@"SHT_NOTE"
	.sectionflags	@"SHF_NOTE_NV_TKINFO"
	.tkinfo
        /*0018*/ 	.word	0x00000002
        /*0030*/ 	.string	""
        /*0030*/ 	.string	"ptxas"
        /*0030*/ 	.string	"Cuda compilation tools, release 13.0, V13.0.88"
        /*0030*/ 	.string	"Build cuda_13.0.r13.0/compiler.36424714_0"
        /*0030*/ 	.string	"-arch sm_100 -m 64 "



//--------------------- .note.nv.cuinfo           --------------------------
	.section	.note.nv.cuinfo,"",@"SHT_NOTE"
	.sectionflags	@"SHF_NOTE_NV_CUINFO"
        /*0018*/ 	.short	0x0002
        /*001a*/ 	.short	0x0064
        /*001c*/ 	.short	0x0082
	.zero		2


//--------------------- .nv.info                  --------------------------
	.section	.nv.info,"",@"SHT_CUDA_INFO"
	.align	4


	//----- nvinfo : EIATTR_REGCOUNT
	.align		4
        /*0000*/ 	.byte	0x04, 0x2f
        /*0002*/ 	.short	(.L_1 - .L_0)
	.align		4
.L_0:
        /*0004*/ 	.word	index@(_Z9distancesPiS_ii)
        /*0008*/ 	.word	0x00000020


	//----- nvinfo : EIATTR_FRAME_SIZE
	.align		4
.L_1:
        /*000c*/ 	.byte	0x04, 0x11
        /*000e*/ 	.short	(.L_3 - .L_2)
	.align		4
.L_2:
        /*0010*/ 	.word	index@(_Z9distancesPiS_ii)
        /*0014*/ 	.word	0x00000000


	//----- nvinfo : EIATTR_REGCOUNT
	.align		4
.L_3:
        /*0018*/ 	.byte	0x04, 0x2f
        /*001a*/ 	.short	(.L_5 - .L_4)
	.align		4
.L_4:
        /*001c*/ 	.word	index@(_Z4sortPiS_ii)
        /*0020*/ 	.word	0x0000001f


	//----- nvinfo : EIATTR_FRAME_SIZE
	.align		4
.L_5:
        /*0024*/ 	.byte	0x04, 0x11
        /*0026*/ 	.short	(.L_7 - .L_6)
	.align		4
.L_6:
        /*0028*/ 	.word	index@(_Z4sortPiS_ii)
        /*002c*/ 	.word	0x00000000


	//----- nvinfo : EIATTR_MIN_STACK_SIZE
	.align		4
.L_7:
        /*0030*/ 	.byte	0x04, 0x12
        /*0032*/ 	.short	(.L_9 - .L_8)
	.align		4
.L_8:
        /*0034*/ 	.word	index@(_Z4sortPiS_ii)
        /*0038*/ 	.word	0x00000000


	//----- nvinfo : EIATTR_MIN_STACK_SIZE
	.align		4
.L_9:
        /*003c*/ 	.byte	0x04, 0x12
        /*003e*/ 	.short	(.L_11 - .L_10)
	.align		4
.L_10:
        /*0040*/ 	.word	index@(_Z9distancesPiS_ii)
        /*0044*/ 	.word	0x00000000
.L_11:


//--------------------- .nv.compat                --------------------------
	.section	.nv.compat,"",@"SHT_CUDA_COMPAT_INFO"
	.align	4
        /*0000*/ 	.byte	0x02, 0x09, 0x00, 0x00, 0x02, 0x02, 0x01, 0x00, 0x02, 0x05, 0x05, 0x00, 0x03, 0x07, 0x01, 0x01
        /*0010*/ 	.byte	0x02, 0x03, 0x00, 0x00, 0x02, 0x06, 0x01, 0x00, 0x04, 0x0b, 0x08, 0x00, 0x09, 0x00, 0x00, 0x00
        /*0020*/ 	.byte	0x00, 0x00, 0x00, 0x00


//--------------------- .nv.info._Z4sortPiS_ii    --------------------------
	.section	.nv.info._Z4sortPiS_ii,"",@"SHT_CUDA_INFO"
	.sectionflags	@""
	.align	4


	//----- nvinfo : EIATTR_CUDA_API_VERSION
	.align		4
        /*0000*/ 	.byte	0x04, 0x37
        /*0002*/ 	.short	(.L_13 - .L_12)
.L_12:
        /*0004*/ 	.word	0x00000082


	//----- nvinfo : EIATTR_KPARAM_INFO
	.align		4
.L_13:
        /*0008*/ 	.byte	0x04, 0x17
        /*000a*/ 	.short	(.L_15 - .L_14)
.L_14:
        /*000c*/ 	.word	0x00000000
        /*0010*/ 	.short	0x0003
        /*0012*/ 	.short	0x0014
        /*0014*/ 	.byte	0x00, 0xf0, 0x11, 0x00


	//----- nvinfo : EIATTR_KPARAM_INFO
	.align		4
.L_15:
        /*0018*/ 	.byte	0x04, 0x17
        /*001a*/ 	.short	(.L_17 - .L_16)
.L_16:
        /*001c*/ 	.word	0x00000000
        /*0020*/ 	.short	0x0002
        /*0022*/ 	.short	0x0010
        /*0024*/ 	.byte	0x00, 0xf0, 0x11, 0x00


	//----- nvinfo : EIATTR_KPARAM_INFO
	.align		4
.L_17:
        /*0028*/ 	.byte	0x04, 0x17
        /*002a*/ 	.short	(.L_19 - .L_18)
.L_18:
        /*002c*/ 	.word	0x00000000
        /*0030*/ 	.short	0x0001
        /*0032*/ 	.short	0x0008
        /*0034*/ 	.byte	0x00, 0xf5, 0x21, 0x00


	//----- nvinfo : EIATTR_KPARAM_INFO
	.align		4
.L_19:
        /*0038*/ 	.byte	0x04, 0x17
        /*003a*/ 	.short	(.L_21 - .L_20)
.L_20:
        /*003c*/ 	.word	0x00000000
        /*0040*/ 	.short	0x0000
        /*0042*/ 	.short	0x0000
        /*0044*/ 	.byte	0x00, 0xf5, 0x21, 0x00


	//----- nvinfo : EIATTR_SPARSE_MMA_MASK
	.align		4
.L_21:
        /*0048*/ 	.byte	0x03, 0x50
        /*004a*/ 	.short	0x0000


	//----- nvinfo : EIATTR_MAXREG_COUNT
	.align		4
        /*004c*/ 	.byte	0x03, 0x1b
        /*004e*/ 	.short	0x00ff


	//----- nvinfo : EIATTR_MERCURY_ISA_VERSION
	.align		4
        /*0050*/ 	.byte	0x03, 0x5f
        /*0052*/ 	.short	0x0101


	//----- nvinfo : EIATTR_VRC_CTA_INIT_COUNT
	.align		4
        /*0054*/ 	.byte	0x02, 0x4a
	.zero		1
	.zero		1


	//----- nvinfo : EIATTR_EXIT_INSTR_OFFSETS
	.align		4
        /*0058*/ 	.byte	0x04, 0x1c
        /*005a*/ 	.short	(.L_23 - .L_22)


	//   ....[0]....
.L_22:
        /*005c*/ 	.word	0x00000080


	//   ....[1]....
        /*0060*/ 	.word	0x00000e60


	//   ....[2]....
        /*0064*/ 	.word	0x00001010


	//   ....[3]....
        /*0068*/ 	.word	0x00001110


	//   ....[4]....
        /*006c*/ 	.word	0x000011f0


	//   ....[5]....
        /*0070*/ 	.word	0x00001270


	//----- nvinfo : EIATTR_CRS_STACK_SIZE
	.align		4
.L_23:
        /*0074*/ 	.byte	0x04, 0x1e
        /*0076*/ 	.short	(.L_25 - .L_24)
.L_24:
        /*0078*/ 	.word	0x00000000


	//----- nvinfo : EIATTR_CBANK_PARAM_SIZE
	.align		4
.L_25:
        /*007c*/ 	.byte	0x03, 0x19
        /*007e*/ 	.short	0x0018


	//----- nvinfo : EIATTR_PARAM_CBANK
	.align		4
        /*0080*/ 	.byte	0x04, 0x0a
        /*0082*/ 	.short	(.L_27 - .L_26)
	.align		4
.L_26:
        /*0084*/ 	.word	index@(.nv.constant0._Z4sortPiS_ii)
        /*0088*/ 	.short	0x0380
        /*008a*/ 	.short	0x0018


	//----- nvinfo : EIATTR_SW_WAR
	.align		4
.L_27:
        /*008c*/ 	.byte	0x04, 0x36
        /*008e*/ 	.short	(.L_29 - .L_28)
.L_28:
        /*0090*/ 	.word	0x00000008
.L_29:


//--------------------- .nv.info._Z9distancesPiS_ii --------------------------
	.section	.nv.info._Z9distancesPiS_ii,"",@"SHT_CUDA_INFO"
	.sectionflags	@""
	.align	4


	//----- nvinfo : EIATTR_CUDA_API_VERSION
	.align		4
        /*0000*/ 	.byte	0x04, 0x37
        /*0002*/ 	.short	(.L_31 - .L_30)
.L_30:
        /*0004*/ 	.word	0x00000082


	//----- nvinfo : EIATTR_KPARAM_INFO
	.align		4
.L_31:
        /*0008*/ 	.byte	0x04, 0x17
        /*000a*/ 	.short	(.L_33 - .L_32)
.L_32:
        /*000c*/ 	.word	0x00000000
        /*0010*/ 	.short	0x0003
        /*0012*/ 	.short	0x0014
        /*0014*/ 	.byte	0x00, 0xf0, 0x11, 0x00


	//----- nvinfo : EIATTR_KPARAM_INFO
	.align		4
.L_33:
        /*0018*/ 	.byte	0x04, 0x17
        /*001a*/ 	.short	(.L_35 - .L_34)
.L_34:
        /*001c*/ 	.word	0x00000000
        /*0020*/ 	.short	0x0002
        /*0022*/ 	.short	0x0010
        /*0024*/ 	.byte	0x00, 0xf0, 0x11, 0x00


	//----- nvinfo : EIATTR_KPARAM_INFO
	.align		4
.L_35:
        /*0028*/ 	.byte	0x04, 0x17
        /*002a*/ 	.short	(.L_37 - .L_36)
.L_36:
        /*002c*/ 	.word	0x00000000
        /*0030*/ 	.short	0x0001
        /*0032*/ 	.short	0x0008
        /*0034*/ 	.byte	0x00, 0xf5, 0x21, 0x00


	//----- nvinfo : EIATTR_KPARAM_INFO
	.align		4
.L_37:
        /*0038*/ 	.byte	0x04, 0x17
        /*003a*/ 	.short	(.L_39 - .L_38)
.L_38:
        /*003c*/ 	.word	0x00000000
        /*0040*/ 	.short	0x0000
        /*0042*/ 	.short	0x0000
        /*0044*/ 	.byte	0x00, 0xf5, 0x21, 0x00


	//----- nvinfo : EIATTR_SPARSE_MMA_MASK
	.align		4
.L_39:
        /*0048*/ 	.byte	0x03, 0x50
        /*004a*/ 	.short	0x0000


	//----- nvinfo : EIATTR_MAXREG_COUNT
	.align		4
        /*004c*/ 	.byte	0x03, 0x1b
        /*004e*/ 	.short	0x00ff


	//----- nvinfo : EIATTR_NUM_BARRIERS
	.align		4
        /*0050*/ 	.byte	0x02, 0x4c
        /*0052*/ 	.byte	0x01
	.zero		1


	//----- nvinfo : EIATTR_MERCURY_ISA_VERSION
	.align		4
        /*0054*/ 	.byte	0x03, 0x5f
        /*0056*/ 	.short	0x0101


	//----- nvinfo : EIATTR_VRC_CTA_INIT_COUNT
	.align		4
        /*0058*/ 	.byte	0x02, 0x4a
	.zero		1
	.zero		1


	//----- nvinfo : EIATTR_EXIT_INSTR_OFFSETS
	.align		4
        /*005c*/ 	.byte	0x04, 0x1c
        /*005e*/ 	.short	(.L_41 - .L_40)


	//   ....[0]....
.L_40:
        /*0060*/ 	.word	0x000006c0


	//----- nvinfo : EIATTR_CBANK_PARAM_SIZE
	.align		4
.L_41:
        /*0064*/ 	.byte	0x03, 0x19
        /*0066*/ 	.short	0x0018


	//----- nvinfo : EIATTR_PARAM_CBANK
	.align		4
        /*0068*/ 	.byte	0x04, 0x0a
        /*006a*/ 	.short	(.L_43 - .L_42)
	.align		4
.L_42:
        /*006c*/ 	.word	index@(.nv.constant0._Z9distancesPiS_ii)
        /*0070*/ 	.short	0x0380
        /*0072*/ 	.short	0x0018


	//----- nvinfo : EIATTR_SW_WAR
	.align		4
.L_43:
        /*0074*/ 	.byte	0x04, 0x36
        /*0076*/ 	.short	(.L_45 - .L_44)
.L_44:
        /*0078*/ 	.word	0x00000008
.L_45:


//--------------------- .nv.callgraph             --------------------------
	.section	.nv.callgraph,"",@"SHT_CUDA_CALLGRAPH"
	.align	4
	.sectionentsize	8
	.align		4
        /*0000*/ 	.word	0x00000000
	.align		4
        /*0004*/ 	.word	0xffffffff
	.align		4
        /*0008*/ 	.word	0x00000000
	.align		4
        /*000c*/ 	.word	0xfffffffe
	.align		4
        /*0010*/ 	.word	0x00000000
	.align		4
        /*0014*/ 	.word	0xfffffffd
	.align		4
        /*0018*/ 	.word	0x00000000
	.align		4
        /*001c*/ 	.word	0xfffffffc


//--------------------- .text._Z4sortPiS_ii       --------------------------
	.section	.text._Z4sortPiS_ii,"ax",@progbits
	.align	128
        .global         _Z4sortPiS_ii
        .type           _Z4sortPiS_ii,@function
        .size           _Z4sortPiS_ii,(.L_x_20 - _Z4sortPiS_ii)
        .other          _Z4sortPiS_ii,@"STO_CUDA_ENTRY STV_DEFAULT"
_Z4sortPiS_ii:
.text._Z4sortPiS_ii:
[----:B------:R-:W-:Y:S01]  /*0000*/  LDC R1, c[0x0][0x37c] ;  /* 0x0000df00ff017b82 */ /* 0x000fe20000000800 */
[----:B------:R-:W0:Y:S07]  /*0010*/  S2R R0, SR_CTAID.X ;  /* 0x0000000000007919 */ /* 0x000e2e0000002500 */
[----:B------:R-:W1:Y:S01]  /*0020*/  LDC.64 R2, c[0x0][0x390] ;  /* 0x0000e400ff027b82 */ /* 0x000e620000000a00 */
[----:B------:R-:W0:Y:S01]  /*0030*/  LDCU UR4, c[0x0][0x360] ;  /* 0x00006c00ff0477ac */ /* 0x000e220008000800 */
[----:B------:R-:W0:Y:S01]  /*0040*/  S2R R5, SR_TID.X ;  /* 0x0000000000057919 */ /* 0x000e220000002100 */
[----:B-1----:R-:W-:Y:S01]  /*0050*/  ISETP.GE.AND P0, PT, R3, 0x1, PT ;  /* 0x000000010300780c */ /* 0x002fe20003f06270 */
[----:B0-----:R-:W-:-:S05]  /*0060*/  IMAD R0, R0, UR4, R5 ;  /* 0x0000000400007c24 */ /* 0x001fca000f8e0205 */
[----:B------:R-:W-:-:S13]  /*0070*/  ISETP.GE.OR P0, PT, R0, R2, !P0 ;  /* 0x000000020000720c */ /* 0x000fda0004706670 */
[----:B------:R-:W-:Y:S05]  /*0080*/  @P0 EXIT ;  /* 0x000000000000094d */ /* 0x000fea0003800000 */
[----:B------:R-:W-:Y:S01]  /*0090*/  ISETP.GE.AND P0, PT, R2, 0x1, PT ;  /* 0x000000010200780c */ /* 0x000fe20003f06270 */
[----:B------:R-:W0:-:S12]  /*00a0*/  LDCU.64 UR6, c[0x0][0x358] ;  /* 0x00006b00ff0677ac */ /* 0x000e180008000a00 */
[----:B------:R-:W-:Y:S05]  /*00b0*/  @!P0 BRA `(.L_x_0) ;  /* 0x0000000c00748947 */ /* 0x000fea0003800000 */
[----:B------:R-:W-:Y:S01]  /*00c0*/  IMAD R5, R0, R2, RZ ;  /* 0x0000000200057224 */ /* 0x000fe200078e02ff */
[----:B------:R-:W-:-:S03]  /*00d0*/  UMOV UR4, URZ ;  /* 0x000000ff00047c82 */ /* 0x000fc60008000000 */
[----:B------:R-:W-:-:S05]  /*00e0*/  VIADD R3, R5, 0x1 ;  /* 0x0000000105037836 */ /* 0x000fca0000000000 */
[----:B------:R-:W-:-:S05]  /*00f0*/  VIADDMNMX R2, R5, R2, R3, !PT ;  /* 0x0000000205027246 */ /* 0x000fca0007800103 */
[----:B------:R-:W-:Y:S02]  /*0100*/  IMAD.IADD R6, R2, 0x1, -R5 ;  /* 0x0000000102067824 */ /* 0x000fe400078e0a05 */
[----:B------:R-:W-:-:S03]  /*0110*/  IMAD.IADD R2, R5, 0x1, -R2 ;  /* 0x0000000105027824 */ /* 0x000fc600078e0a02 */
[C---:B------:R-:W-:Y:S02]  /*0120*/  LOP3.LUT R26, R6.reuse, 0x7, RZ, 0xc0, !PT ;  /* 0x00000007061a7812 */ /* 0x040fe400078ec0ff */
[C---:B------:R-:W-:Y:S02]  /*0130*/  LOP3.LUT R25, R6.reuse, 0xf, RZ, 0xc0, !PT ;  /* 0x0000000f06197812 */ /* 0x040fe400078ec0ff */
[----:B------:R-:W-:Y:S01]  /*0140*/  LOP3.LUT R7, R6, 0xfffffff0, RZ, 0xc0, !PT ;  /* 0xfffffff006077812 */ /* 0x000fe200078ec0ff */
[----:B------:R-:W-:Y:S01]  /*0150*/  VIADD R4, R26, 0xffffffff ;  /* 0xffffffff1a047836 */ /* 0x000fe20000000000 */
[----:B------:R-:W-:Y:S01]  /*0160*/  ISETP.GT.U32.AND P0, PT, R2, -0x10, PT ;  /* 0xfffffff00200780c */ /* 0x000fe20003f04070 */
[----:B------:R-:W-:Y:S01]  /*0170*/  VIADD R3, R25, 0xffffffff ;  /* 0xffffffff19037836 */ /* 0x000fe20000000000 */
[----:B------:R-:W-:Y:S01]  /*0180*/  LOP3.LUT R6, R6, 0x3, RZ, 0xc0, !PT ;  /* 0x0000000306067812 */ /* 0x000fe200078ec0ff */
[----:B------:R-:W-:Y:S01]  /*0190*/  IMAD.MOV R7, RZ, RZ, -R7 ;  /* 0x000000ffff077224 */ /* 0x000fe200078e0a07 */
[----:B------:R-:W-:Y:S01]  /*01a0*/  ISETP.GE.U32.AND P2, PT, R4, 0x3, PT ;  /* 0x000000030400780c */ /* 0x000fe20003f46070 */
[----:B------:R-:W-:Y:S01]  /*01b0*/  VIADD R4, R5, 0x7 ;  /* 0x0000000705047836 */ /* 0x000fe20000000000 */
[----:B------:R-:W-:-:S13]  /*01c0*/  ISETP.GE.U32.AND P1, PT, R3, 0x7, PT ;  /* 0x000000070300780c */ /* 0x000fda0003f26070 */
.L_x_11:
[----:B------:R-:W-:Y:S01]  /*01d0*/  BSSY.RECONVERGENT B0, `(.L_x_1) ;  /* 0x0000051000007945 */ /* 0x000fe20003800200 */
[----:B0-----:R-:W-:Y:S02]  /*01e0*/  IMAD.MOV.U32 R11, RZ, RZ, 0x40000000 ;  /* 0x40000000ff0b7424 */ /* 0x001fe400078e00ff */
[----:B------:R-:W-:Y:S01]  /*01f0*/  IMAD.MOV.U32 R3, RZ, RZ, R5 ;  /* 0x000000ffff037224 */ /* 0x000fe200078e0005 */
[----:B------:R-:W-:Y:S06]  /*0200*/  @P0 BRA `(.L_x_2) ;  /* 0x0000000400340947 */ /* 0x000fec0003800000 */
[----:B------:R-:W-:Y:S01]  /*0210*/  BSSY.RECONVERGENT B1, `(.L_x_3) ;  /* 0x000004b000017945 */ /* 0x000fe20003800200 */
[----:B------:R-:W-:Y:S02]  /*0220*/  IMAD.MOV.U32 R11, RZ, RZ, 0x40000000 ;  /* 0x40000000ff0b7424 */ /* 0x000fe400078e00ff */
[----:B------:R-:W-:Y:S02]  /*0230*/  IMAD.MOV.U32 R10, RZ, RZ, R7 ;  /* 0x000000ffff0a7224 */ /* 0x000fe400078e0007 */
[----:B------:R-:W-:-:S07]  /*0240*/  IMAD.MOV.U32 R9, RZ, RZ, R4 ;  /* 0x000000ffff097224 */ /* 0x000fce00078e0004 */
.L_x_4:
[----:B------:R-:W1:Y:S01]  /*0250*/  LDC.64 R2, c[0x0][0x380] ;  /* 0x0000e000ff027b82 */ /* 0x000e620000000a00 */
[----:B------:R-:W-:-:S04]  /*0260*/  VIADD R13, R9, 0xfffffff9 ;  /* 0xfffffff9090d7836 */ /* 0x000fc80000000000 */
[----:B-1----:R-:W-:-:S05]  /*0270*/  IMAD.WIDE R2, R13, 0x4, R2 ;  /* 0x000000040d027825 */ /* 0x002fca00078e0202 */
[----:B0-----:R-:W2:Y:S04]  /*0280*/  LDG.E R20, desc[UR6][R2.64] ;  /* 0x0000000602147981 */ /* 0x001ea8000c1e1900 */
[----:B------:R-:W3:Y:S04]  /*0290*/  LDG.E R22, desc[UR6][R2.64+0x4] ;  /* 0x0000040602167981 */ /* 0x000ee8000c1e1900 */
[----:B------:R-:W4:Y:S04]  /*02a0*/  LDG.E R23, desc[UR6][R2.64+0x8] ;  /* 0x0000080602177981 */ /* 0x000f28000c1e1900 */
[----:B------:R-:W5:Y:S04]  /*02b0*/  LDG.E R19, desc[UR6][R2.64+0xc] ;  /* 0x00000c0602137981 */ /* 0x000f68000c1e1900 */
[----:B------:R-:W5:Y:S04]  /*02c0*/  LDG.E R14, desc[UR6][R2.64+0x10] ;  /* 0x00001006020e7981 */ /* 0x000f68000c1e1900 */
[----:B------:R-:W5:Y:S04]  /*02d0*/  LDG.E R18, desc[UR6][R2.64+0x14] ;  /* 0x0000140602127981 */ /* 0x000f68000c1e1900 */
[----:B------:R-:W5:Y:S04]  /*02e0*/  LDG.E R17, desc[UR6][R2.64+0x18] ;  /* 0x0000180602117981 */ /* 0x000f68000c1e1900 */
[----:B------:R-:W5:Y:S04]  /*02f0*/  LDG.E R16, desc[UR6][R2.64+0x1c] ;  /* 0x00001c0602107981 */ /* 0x000f68000c1e1900 */
[----:B------:R-:W5:Y:S04]  /*0300*/  LDG.E R12, desc[UR6][R2.64+0x20] ;  /* 0x00002006020c7981 */ /* 0x000f68000c1e1900 */
[----:B------:R-:W5:Y:S04]  /*0310*/  LDG.E R15, desc[UR6][R2.64+0x24] ;  /* 0x00002406020f7981 */ /* 0x000f68000c1e1900 */
[----:B------:R-:W5:Y:S01]  /*0320*/  LDG.E R24, desc[UR6][R2.64+0x3c] ;  /* 0x00003c0602187981 */ /* 0x000f62000c1e1900 */
[----:B--2---:R-:W-:-:S02]  /*0330*/  ISETP.GE.AND P5, PT, R20, R11, PT ;  /* 0x0000000b1400720c */ /* 0x004fc40003fa6270 */
[----:B------:R-:W-:Y:S02]  /*0340*/  VIMNMX R21, PT, PT, R20, R11, PT ;  /* 0x0000000b14157248 */ /* 0x000fe40003fe0100 */
[----:B------:R-:W2:Y:S02]  /*0350*/  LDG.E R20, desc[UR6][R2.64+0x28] ;  /* 0x0000280602147981 */ /* 0x000ea4000c1e1900 */
[----:B---3--:R-:W-:Y:S02]  /*0360*/  ISETP.GE.AND P4, PT, R22, R21, PT ;  /* 0x000000151600720c */ /* 0x008fe40003f86270 */
[----:B------:R-:W3:Y:S01]  /*0370*/  LDG.E R11, desc[UR6][R2.64+0x2c] ;  /* 0x00002c06020b7981 */ /* 0x000ee2000c1e1900 */
[----:B------:R-:W-:-:S03]  /*0380*/  VIMNMX R22, PT, PT, R21, R22, PT ;  /* 0x0000001615167248 */ /* 0x000fc60003fe0100 */
[----:B------:R-:W3:Y:S01]  /*0390*/  LDG.E R21, desc[UR6][R2.64+0x30] ;  /* 0x0000300602157981 */ /* 0x000ee2000c1e1900 */
[----:B----4-:R-:W-:Y:S02]  /*03a0*/  ISETP.GE.AND P6, PT, R23, R22, PT ;  /* 0x000000161700720c */ /* 0x010fe40003fc6270 */
[----:B------:R-:W-:Y:S02]  /*03b0*/  VIMNMX R28, PT, PT, R22, R23, PT ;  /* 0x00000017161c7248 */ /* 0x000fe40003fe0100 */
[----:B------:R-:W4:Y:S04]  /*03c0*/  LDG.E R23, desc[UR6][R2.64+0x34] ;  /* 0x0000340602177981 */ /* 0x000f28000c1e1900 */
[----:B------:R0:W4:Y:S01]  /*03d0*/  LDG.E R22, desc[UR6][R2.64+0x38] ;  /* 0x0000380602167981 */ /* 0x000122000c1e1900 */
[----:B-----5:R-:W-:-:S02]  /*03e0*/  ISETP.GE.AND P3, PT, R19, R28, PT ;  /* 0x0000001c1300720c */ /* 0x020fc40003f66270 */
[----:B------:R-:W-:Y:S02]  /*03f0*/  VIMNMX R19, PT, PT, R28, R19, PT ;  /* 0x000000131c137248 */ /* 0x000fe40003fe0100 */
[----:B------:R-:W-:Y:S02]  /*0400*/  SEL R8, R13, R8, !P5 ;  /* 0x000000080d087207 */ /* 0x000fe40006800000 */
[----:B------:R-:W-:Y:S02]  /*0410*/  VIMNMX R13, PT, PT, R19, R14, PT ;  /* 0x0000000e130d7248 */ /* 0x000fe40003fe0100 */
[----:B------:R-:W-:Y:S02]  /*0420*/  ISETP.GE.AND P5, PT, R14, R19, PT ;  /* 0x000000130e00720c */ /* 0x000fe40003fa6270 */
[----:B------:R-:W-:Y:S01]  /*0430*/  VIMNMX R14, PT, PT, R13, R18, PT ;  /* 0x000000120d0e7248 */ /* 0x000fe20003fe0100 */
[----:B------:R-:W-:Y:S01]  /*0440*/  @!P4 VIADD R8, R9, 0xfffffffa ;  /* 0xfffffffa0908c836 */ /* 0x000fe20000000000 */
[----:B------:R-:W-:-:S02]  /*0450*/  ISETP.GE.AND P4, PT, R18, R13, PT ;  /* 0x0000000d1200720c */ /* 0x000fc40003f86270 */
[----:B------:R-:W-:Y:S01]  /*0460*/  VIMNMX R13, PT, PT, R14, R17, PT ;  /* 0x000000110e0d7248 */ /* 0x000fe20003fe0100 */
[----:B------:R-:W-:Y:S01]  /*0470*/  @!P6 VIADD R8, R9, 0xfffffffb ;  /* 0xfffffffb0908e836 */ /* 0x000fe20000000000 */
[----:B------:R-:W-:Y:S02]  /*0480*/  ISETP.GE.AND P6, PT, R17, R14, PT ;  /* 0x0000000e1100720c */ /* 0x000fe40003fc6270 */
[----:B0-----:R-:W-:Y:S01]  /*0490*/  VIMNMX R3, PT, PT, R13, R16, PT ;  /* 0x000000100d037248 */ /* 0x001fe20003fe0100 */
[----:B------:R-:W-:-:S03]  /*04a0*/  @!P3 VIADD R8, R9, 0xfffffffc ;  /* 0xfffffffc0908b836 */ /* 0x000fc60000000000 */
[----:B------:R-:W-:Y:S02]  /*04b0*/  VIMNMX R2, PT, PT, R3, R12, PT ;  /* 0x0000000c03027248 */ /* 0x000fe40003fe0100 */
[----:B------:R-:W-:Y:S02]  /*04c0*/  ISETP.GE.AND P3, PT, R12, R3, PT ;  /* 0x000000030c00720c */ /* 0x000fe40003f66270 */
[----:B------:R-:W-:Y:S01]  /*04d0*/  VIMNMX R3, PT, PT, R2, R15, PT ;  /* 0x0000000f02037248 */ /* 0x000fe20003fe0100 */
[----:B------:R-:W-:Y:S01]  /*04e0*/  @!P5 VIADD R8, R9, 0xfffffffd ;  /* 0xfffffffd0908d836 */ /* 0x000fe20000000000 */
[----:B------:R-:W-:Y:S01]  /*04f0*/  ISETP.GE.AND P5, PT, R15, R2, PT ;  /* 0x000000020f00720c */ /* 0x000fe20003fa6270 */
[C---:B------:R-:W-:Y:S01]  /*0500*/  @!P4 VIADD R8, R9.reuse, 0xfffffffe ;  /* 0xfffffffe0908c836 */ /* 0x040fe20000000000 */
[----:B------:R-:W-:Y:S01]  /*0510*/  ISETP.GE.AND P4, PT, R16, R13, PT ;  /* 0x0000000d1000720c */ /* 0x000fe20003f86270 */
[----:B------:R-:W-:-:S05]  /*0520*/  @!P6 VIADD R8, R9, 0xffffffff ;  /* 0xffffffff0908e836 */ /* 0x000fca0000000000 */
[C---:B------:R-:W-:Y:S01]  /*0530*/  SEL R8, R9.reuse, R8, !P4 ;  /* 0x0000000809087207 */ /* 0x040fe20006000000 */
[C---:B------:R-:W-:Y:S02]  /*0540*/  @!P3 VIADD R8, R9.reuse, 0x1 ;  /* 0x000000010908b836 */ /* 0x040fe40000000000 */
[----:B------:R-:W-:Y:S02]  /*0550*/  VIADD R10, R10, 0x10 ;  /* 0x000000100a0a7836 */ /* 0x000fe40000000000 */
[----:B------:R-:W-:Y:S01]  /*0560*/  @!P5 VIADD R8, R9, 0x2 ;  /* 0x000000020908d836 */ /* 0x000fe20000000000 */
[----:B--2---:R-:W-:Y:S02]  /*0570*/  VIMNMX R2, PT, PT, R3, R20, PT ;  /* 0x0000001403027248 */ /* 0x004fe40003fe0100 */
[----:B------:R-:W-:Y:S02]  /*0580*/  ISETP.GE.AND P6, PT, R20, R3, PT ;  /* 0x000000031400720c */ /* 0x000fe40003fc6270 */
[----:B---3--:R-:W-:-:S02]  /*0590*/  VIMNMX R12, PT, PT, R2, R11, PT ;  /* 0x0000000b020c7248 */ /* 0x008fc40003fe0100 */
[----:B------:R-:W-:Y:S02]  /*05a0*/  ISETP.GE.AND P4, PT, R11, R2, PT ;  /* 0x000000020b00720c */ /* 0x000fe40003f86270 */
[----:B------:R-:W-:Y:S02]  /*05b0*/  ISETP.GE.AND P3, PT, R21, R12, PT ;  /* 0x0000000c1500720c */ /* 0x000fe40003f66270 */
[----:B------:R-:W-:-:S04]  /*05c0*/  VIMNMX R2, PT, PT, R12, R21, PT ;  /* 0x000000150c027248 */ /* 0x000fc80003fe0100 */
[----:B----4-:R-:W-:Y:S01]  /*05d0*/  VIMNMX R3, PT, PT, R2, R23, PT ;  /* 0x0000001702037248 */ /* 0x010fe20003fe0100 */
[----:B------:R-:W-:-:S03]  /*05e0*/  @!P6 VIADD R8, R9, 0x3 ;  /* 0x000000030908e836 */ /* 0x000fc60000000000 */
[----:B------:R-:W-:Y:S01]  /*05f0*/  ISETP.GE.AND P6, PT, R22, R3, PT ;  /* 0x000000031600720c */ /* 0x000fe20003fc6270 */
[----:B------:R-:W-:Y:S01]  /*0600*/  @!P4 VIADD R8, R9, 0x4 ;  /* 0x000000040908c836 */ /* 0x000fe20000000000 */
[----:B------:R-:W-:Y:S01]  /*0610*/  VIMNMX R3, PT, PT, R3, R22, PT ;  /* 0x0000001603037248 */ /* 0x000fe20003fe0100 */
[----:B------:R-:W-:Y:S01]  /*0620*/  @!P3 VIADD R8, R9, 0x5 ;  /* 0x000000050908b836 */ /* 0x000fe20000000000 */
[----:B------:R-:W-:Y:S02]  /*0630*/  ISETP.GE.AND P5, PT, R23, R2, PT ;  /* 0x000000021700720c */ /* 0x000fe40003fa6270 */
[----:B------:R-:W-:Y:S02]  /*0640*/  ISETP.NE.AND P3, PT, R10, RZ, PT ;  /* 0x000000ff0a00720c */ /* 0x000fe40003f65270 */
[----:B------:R-:W-:Y:S02]  /*0650*/  ISETP.GE.AND P4, PT, R24, R3, PT ;  /* 0x000000031800720c */ /* 0x000fe40003f86270 */
[----:B------:R-:W-:-:S07]  /*0660*/  VIMNMX R11, PT, PT, R3, R24, PT ;  /* 0x00000018030b7248 */ /* 0x000fce0003fe0100 */
[C---:B------:R-:W-:Y:S02]  /*0670*/  @!P5 VIADD R8, R9.reuse, 0x6 ;  /* 0x000000060908d836 */ /* 0x040fe40000000000 */
[C---:B------:R-:W-:Y:S02]  /*0680*/  @!P6 VIADD R8, R9.reuse, 0x7 ;  /* 0x000000070908e836 */ /* 0x040fe40000000000 */
[C---:B------:R-:W-:Y:S02]  /*0690*/  @!P4 VIADD R8, R9.reuse, 0x8 ;  /* 0x000000080908c836 */ /* 0x040fe40000000000 */
[----:B------:R-:W-:Y:S01]  /*06a0*/  VIADD R9, R9, 0x10 ;  /* 0x0000001009097836 */ /* 0x000fe20000000000 */
[----:B------:R-:W-:Y:S06]  /*06b0*/  @P3 BRA `(.L_x_4) ;  /* 0xfffffff800e43947 */ /* 0x000fec000383ffff */
[----:B------:R-:W-:Y:S05]  /*06c0*/  BSYNC.RECONVERGENT B1 ;  /* 0x0000000000017941 */ /* 0x000fea0003800200 */
.L_x_3:
[----:B------:R-:W-:-:S07]  /*06d0*/  VIADD R3, R9, 0xfffffff9 ;  /* 0xfffffff909037836 */ /* 0x000fce0000000000 */
.L_x_2:
[----:B0-----:R-:W-:Y:S05]  /*06e0*/  BSYNC.RECONVERGENT B0 ;  /* 0x0000000000007941 */ /* 0x001fea0003800200 */
.L_x_1:
[----:B------:R-:W-:Y:S01]  /*06f0*/  ISETP.NE.AND P3, PT, R25, RZ, PT ;  /* 0x000000ff1900720c */ /* 0x000fe20003f65270 */
[----:B------:R-:W-:-:S12]  /*0700*/  BSSY.RECONVERGENT B0, `(.L_x_5) ;  /* 0x0000054000007945 */ /* 0x000fd80003800200 */
[----:B------:R-:W-:Y:S05]  /*0710*/  @!P3 BRA `(.L_x_6) ;  /* 0x000000040048b947 */ /* 0x000fea0003800000 */
[----:B------:R-:W-:Y:S01]  /*0720*/  BSSY.RECONVERGENT B1, `(.L_x_7) ;  /* 0x0000026000017945 */ /* 0x000fe20003800200 */
[----:B------:R-:W-:-:S03]  /*0730*/  ISETP.NE.AND P3, PT, R26, RZ, PT ;  /* 0x000000ff1a00720c */ /* 0x000fc60003f65270 */
[----:B------:R-:W-:Y:S10]  /*0740*/  @!P1 BRA `(.L_x_8) ;  /* 0x00000000008c9947 */ /* 0x000ff40003800000 */
[----:B------:R-:W0:Y:S02]  /*0750*/  LDC.64 R12, c[0x0][0x380] ;  /* 0x0000e000ff0c7b82 */ /* 0x000e240000000a00 */
[----:B0-----:R-:W-:-:S05]  /*0760*/  IMAD.WIDE R12, R3, 0x4, R12 ;  /* 0x00000004030c7825 */ /* 0x001fca00078e020c */
[----:B------:R-:W2:Y:S04]  /*0770*/  LDG.E R2, desc[UR6][R12.64] ;  /* 0x000000060c027981 */ /* 0x000ea8000c1e1900 */
[----:B------:R-:W3:Y:S04]  /*0780*/  LDG.E R10, desc[UR6][R12.64+0x4] ;  /* 0x000004060c0a7981 */ /* 0x000ee8000c1e1900 */
[----:B------:R-:W4:Y:S04]  /*0790*/  LDG.E R14, desc[UR6][R12.64+0x8] ;  /* 0x000008060c0e7981 */ /* 0x000f28000c1e1900 */
[----:B------:R-:W5:Y:S04]  /*07a0*/  LDG.E R16, desc[UR6][R12.64+0xc] ;  /* 0x00000c060c107981 */ /* 0x000f68000c1e1900 */
[----:B------:R-:W5:Y:S04]  /*07b0*/  LDG.E R18, desc[UR6][R12.64+0x10] ;  /* 0x000010060c127981 */ /* 0x000f68000c1e1900 */
[----:B------:R-:W5:Y:S04]  /*07c0*/  LDG.E R20, desc[UR6][R12.64+0x14] ;  /* 0x000014060c147981 */ /* 0x000f68000c1e1900 */
[----:B------:R-:W5:Y:S04]  /*07d0*/  LDG.E R15, desc[UR6][R12.64+0x18] ;  /* 0x000018060c0f7981 */ /* 0x000f68000c1e1900 */
[----:B------:R-:W5:Y:S01]  /*07e0*/  LDG.E R17, desc[UR6][R12.64+0x1c] ;  /* 0x00001c060c117981 */ /* 0x000f62000c1e1900 */
[----:B--2---:R-:W-:-:S02]  /*07f0*/  VIMNMX R9, PT, PT, R11, R2, PT ;  /* 0x000000020b097248 */ /* 0x004fc40003fe0100 */
[----:B------:R-:W-:Y:S02]  /*0800*/  ISETP.GE.AND P5, PT, R2, R11, PT ;  /* 0x0000000b0200720c */ /* 0x000fe40003fa6270 */
[----:B---3--:R-:W-:Y:S02]  /*0810*/  ISETP.GE.AND P4, PT, R10, R9, PT ;  /* 0x000000090a00720c */ /* 0x008fe40003f86270 */
[----:B------:R-:W-:Y:S02]  /*0820*/  VIMNMX R9, PT, PT, R9, R10, PT ;  /* 0x0000000a09097248 */ /* 0x000fe40003fe0100 */
[----:B------:R-:W-:Y:S02]  /*0830*/  SEL R8, R3, R8, !P5 ;  /* 0x0000000803087207 */ /* 0x000fe40006800000 */
[----:B----4-:R-:W-:Y:S02]  /*0840*/  ISETP.GE.AND P6, PT, R14, R9, PT ;  /* 0x000000090e00720c */ /* 0x010fe40003fc6270 */
[----:B------:R-:W-:-:S04]  /*0850*/  VIMNMX R9, PT, PT, R9, R14, PT ;  /* 0x0000000e09097248 */ /* 0x000fc80003fe0100 */
[----:B-----5:R-:W-:Y:S01]  /*0860*/  ISETP.GE.AND P5, PT, R16, R9, PT ;  /* 0x000000091000720c */ /* 0x020fe20003fa6270 */
[----:B------:R-:W-:Y:S01]  /*0870*/  @!P4 VIADD R8, R3, 0x1 ;  /* 0x000000010308c836 */ /* 0x000fe20000000000 */
[----:B------:R-:W-:-:S04]  /*0880*/  VIMNMX R9, PT, PT, R9, R16, PT ;  /* 0x0000001009097248 */ /* 0x000fc80003fe0100 */
[----:B------:R-:W-:Y:S01]  /*0890*/  ISETP.GE.AND P4, PT, R18, R9, PT ;  /* 0x000000091200720c */ /* 0x000fe20003f86270 */
[----:B------:R-:W-:Y:S01]  /*08a0*/  @!P6 VIADD R8, R3, 0x2 ;  /* 0x000000020308e836 */ /* 0x000fe20000000000 */
[----:B------:R-:W-:-:S04]  /*08b0*/  VIMNMX R9, PT, PT, R9, R18, PT ;  /* 0x0000001209097248 */ /* 0x000fc80003fe0100 */
[----:B------:R-:W-:Y:S01]  /*08c0*/  VIMNMX R2, PT, PT, R9, R20, PT ;  /* 0x0000001409027248 */ /* 0x000fe20003fe0100 */
[----:B------:R-:W-:Y:S01]  /*08d0*/  @!P5 VIADD R8, R3, 0x3 ;  /* 0x000000030308d836 */ /* 0x000fe20000000000 */
[----:B------:R-:W-:Y:S02]  /*08e0*/  ISETP.GE.AND P6, PT, R20, R9, PT ;  /* 0x000000091400720c */ /* 0x000fe40003fc6270 */
[----:B------:R-:W-:Y:S02]  /*08f0*/  ISETP.GE.AND P5, PT, R15, R2, PT ;  /* 0x000000020f00720c */ /* 0x000fe40003fa6270 */
[----:B------:R-:W-:Y:S01]  /*0900*/  VIMNMX R2, PT, PT, R2, R15, PT ;  /* 0x0000000f02027248 */ /* 0x000fe20003fe0100 */
[----:B------:R-:W-:-:S03]  /*0910*/  @!P4 VIADD R8, R3, 0x4 ;  /* 0x000000040308c836 */ /* 0x000fc60000000000 */
[----:B------:R-:W-:Y:S02]  /*0920*/  ISETP.GE.AND P4, PT, R17, R2, PT ;  /* 0x000000021100720c */ /* 0x000fe40003f86270 */
[----:B------:R-:W-:-:S03]  /*0930*/  VIMNMX R11, PT, PT, R2, R17, PT ;  /* 0x00000011020b7248 */ /* 0x000fc60003fe0100 */
[C---:B------:R-:W-:Y:S02]  /*0940*/  @!P6 VIADD R8, R3.reuse, 0x5 ;  /* 0x000000050308e836 */ /* 0x040fe40000000000 */
[----:B------:R-:W-:-:S06]  /*0950*/  @!P5 VIADD R8, R3, 0x6 ;  /* 0x000000060308d836 */ /* 0x000fcc0000000000 */
[C---:B------:R-:W-:Y:S02]  /*0960*/  @!P4 VIADD R8, R3.reuse, 0x7 ;  /* 0x000000070308c836 */ /* 0x040fe40000000000 */
[----:B------:R-:W-:-:S07]  /*0970*/  VIADD R3, R3, 0x8 ;  /* 0x0000000803037836 */ /* 0x000fce0000000000 */
.L_x_8:
[----:B------:R-:W-:Y:S05]  /*0980*/  BSYNC.RECONVERGENT B1 ;  /* 0x0000000000017941 */ /* 0x000fea0003800200 */
.L_x_7:
        /* <DEDUP_REMOVED lines=9> */
[----:B------:R-:W5:Y:S01]  /*0a20*/  LDG.E R16, desc[UR6][R12.64+0xc] ;  /* 0x00000c060c107981 */ /* 0x000f62000c1e1900 */
[----:B--2---:R-:W-:-:S02]  /*0a30*/  VIMNMX R9, PT, PT, R11, R2, PT ;  /* 0x000000020b097248 */ /* 0x004fc40003fe0100 */
[----:B------:R-:W-:Y:S02]  /*0a40*/  ISETP.GE.AND P6, PT, R2, R11, PT ;  /* 0x0000000b0200720c */ /* 0x000fe40003fc6270 */
[----:B---3--:R-:W-:Y:S02]  /*0a50*/  VIMNMX R14, PT, PT, R9, R10, PT ;  /* 0x0000000a090e7248 */ /* 0x008fe40003fe0100 */
[----:B------:R-:W-:Y:S02]  /*0a60*/  ISETP.GE.AND P5, PT, R10, R9, PT ;  /* 0x000000090a00720c */ /* 0x000fe40003fa6270 */
[----:B----4-:R-:W-:Y:S02]  /*0a70*/  VIMNMX R11, PT, PT, R14, R15, PT ;  /* 0x0000000f0e0b7248 */ /* 0x010fe40003fe0100 */
[----:B------:R-:W-:Y:S02]  /*0a80*/  ISETP.GE.AND P4, PT, R15, R14, PT ;  /* 0x0000000e0f00720c */ /* 0x000fe40003f86270 */
[----:B------:R-:W-:-:S02]  /*0a90*/  SEL R8, R3, R8, !P6 ;  /* 0x0000000803087207 */ /* 0x000fc40007000000 */
[----:B-----5:R-:W-:Y:S02]  /*0aa0*/  ISETP.GE.AND P6, PT, R16, R11, PT ;  /* 0x0000000b1000720c */ /* 0x020fe40003fc6270 */
[----:B------:R-:W-:-:S03]  /*0ab0*/  VIMNMX R11, PT, PT, R11, R16, PT ;  /* 0x000000100b0b7248 */ /* 0x000fc60003fe0100 */
[----:B------:R-:W-:-:S04]  /*0ac0*/  @!P5 VIADD R8, R3, 0x1 ;  /* 0x000000010308d836 */ /* 0x000fc80000000000 */
[----:B------:R-:W-:-:S04]  /*0ad0*/  @!P4 VIADD R8, R3, 0x2 ;  /* 0x000000020308c836 */ /* 0x000fc80000000000 */
[C---:B------:R-:W-:Y:S02]  /*0ae0*/  @!P6 VIADD R8, R3.reuse, 0x3 ;  /* 0x000000030308e836 */ /* 0x040fe40000000000 */
[----:B------:R-:W-:-:S07]  /*0af0*/  VIADD R3, R3, 0x4 ;  /* 0x0000000403037836 */ /* 0x000fce0000000000 */
.L_x_10:
[----:B------:R-:W-:Y:S05]  /*0b00*/  BSYNC.RECONVERGENT B1 ;  /* 0x0000000000017941 */ /* 0x000fea0003800200 */
.L_x_9:
[----:B------:R-:W-:Y:S05]  /*0b10*/  @!P3 BRA `(.L_x_6) ;  /* 0x000000000048b947 */ /* 0x000fea0003800000 */
[----:B------:R-:W0:Y:S02]  /*0b20*/  LDC.64 R12, c[0x0][0x380] ;  /* 0x0000e000ff0c7b82 */ /* 0x000e240000000a00 */
[----:B0-----:R-:W-:-:S05]  /*0b30*/  IMAD.WIDE R12, R3, 0x4, R12 ;  /* 0x00000004030c7825 */ /* 0x001fca00078e020c */
[----:B------:R-:W2:Y:S01]  /*0b40*/  LDG.E R2, desc[UR6][R12.64] ;  /* 0x000000060c027981 */ /* 0x000ea2000c1e1900 */
[----:B------:R-:W-:Y:S02]  /*0b50*/  ISETP.NE.AND P4, PT, R6, 0x1, PT ;  /* 0x000000010600780c */ /* 0x000fe40003f85270 */
[CC--:B--2---:R-:W-:Y:S02]  /*0b60*/  ISETP.GE.AND P3, PT, R2.reuse, R11.reuse, PT ;  /* 0x0000000b0200720c */ /* 0x0c4fe40003f66270 */
[----:B------:R-:W-:Y:S02]  /*0b70*/  VIMNMX R11, PT, PT, R2, R11, PT ;  /* 0x0000000b020b7248 */ /* 0x000fe40003fe0100 */
[----:B------:R-:W-:-:S07]  /*0b80*/  SEL R8, R3, R8, !P3 ;  /* 0x0000000803087207 */ /* 0x000fce0005800000 */
[----:B------:R-:W-:Y:S05]  /*0b90*/  @!P4 BRA `(.L_x_6) ;  /* 0x000000000028c947 */ /* 0x000fea0003800000 */
[----:B------:R-:W-:Y:S01]  /*0ba0*/  ISETP.NE.AND P4, PT, R6, 0x2, PT ;  /* 0x000000020600780c */ /* 0x000fe20003f85270 */
[----:B------:R-:W2:-:S12]  /*0bb0*/  LDG.E R2, desc[UR6][R12.64+0x4] ;  /* 0x000004060c027981 */ /* 0x000e98000c1e1900 */
[----:B------:R-:W3:Y:S01]  /*0bc0*/  @P4 LDG.E R10, desc[UR6][R12.64+0x8] ;  /* 0x000008060c0a4981 */ /* 0x000ee2000c1e1900 */
[C---:B------:R-:W-:Y:S02]  /*0bd0*/  VIADD R9, R3.reuse, 0x1 ;  /* 0x0000000103097836 */ /* 0x040fe40000000000 */
[----:B------:R-:W-:Y:S01]  /*0be0*/  @P4 VIADD R3, R3, 0x2 ;  /* 0x0000000203034836 */ /* 0x000fe20000000000 */
[----:B--2---:R-:W-:Y:S02]  /*0bf0*/  VIMNMX R15, PT, PT, R11, R2, PT ;  /* 0x000000020b0f7248 */ /* 0x004fe40003fe0100 */
[----:B------:R-:W-:-:S04]  /*0c00*/  ISETP.GE.AND P3, PT, R2, R11, PT ;  /* 0x0000000b0200720c */ /* 0x000fc80003f66270 */
[----:B------:R-:W-:Y:S02]  /*0c10*/  SEL R8, R9, R8, !P3 ;  /* 0x0000000809087207 */ /* 0x000fe40005800000 */
[----:B---3--:R-:W-:-:S04]  /*0c20*/  @P4 ISETP.GE.AND P5, PT, R10, R15, PT ;  /* 0x0000000f0a00420c */ /* 0x008fc80003fa6270 */
[----:B------:R-:W-:-:S09]  /*0c30*/  @P4 SEL R8, R3, R8, !P5 ;  /* 0x0000000803084207 */ /* 0x000fd20006800000 */
.L_x_6:
[----:B------:R-:W-:Y:S05]  /*0c40*/  BSYNC.RECONVERGENT B0 ;  /* 0x0000000000007941 */ /* 0x000fea0003800200 */
.L_x_5:
[----:B------:R-:W0:Y:S01]  /*0c50*/  LDC R14, c[0x0][0x390] ;  /* 0x0000e400ff0e7b82 */ /* 0x000e220000000800 */
[----:B------:R-:W-:Y:S01]  /*0c60*/  IABS R10, R8 ;  /* 0x00000008000a7213 */ /* 0x000fe20000000000 */
[----:B------:R-:W-:Y:S01]  /*0c70*/  UIADD3 UR5, UPT, UPT, UR4, 0x1, URZ ;  /* 0x0000000104057890 */ /* 0x000fe2000fffe0ff */
[----:B------:R-:W-:-:S05]  /*0c80*/  ISETP.GE.AND P5, PT, R8, RZ, PT ;  /* 0x000000ff0800720c */ /* 0x000fca0003fa6270 */
[----:B------:R-:W1:Y:S01]  /*0c90*/  LDC R15, c[0x0][0x394] ;  /* 0x0000e500ff0f7b82 */ /* 0x000e620000000800 */
[----:B0-----:R-:W-:-:S04]  /*0ca0*/  IABS R12, R14 ;  /* 0x0000000e000c7213 */ /* 0x001fc80000000000 */
[----:B------:R-:W0:Y:S01]  /*0cb0*/  I2F.RP R9, R12 ;  /* 0x0000000c00097306 */ /* 0x000e220000209400 */
[----:B-1----:R-:W-:-:S07]  /*0cc0*/  IMAD R13, R0, R15, UR4 ;  /* 0x00000004000d7e24 */ /* 0x002fce000f8e020f */
[----:B0-----:R-:W0:Y:S02]  /*0cd0*/  MUFU.RCP R9, R9 ;  /* 0x0000000900097308 */ /* 0x001e240000001000 */
[----:B0-----:R-:W-:-:S06]  /*0ce0*/  VIADD R2, R9, 0xffffffe ;  /* 0x0ffffffe09027836 */ /* 0x001fcc0000000000 */
[----:B------:R0:W1:Y:S02]  /*0cf0*/  F2I.FTZ.U32.TRUNC.NTZ R3, R2 ;  /* 0x0000000200037305 */ /* 0x000064000021f000 */
[----:B0-----:R-:W-:Y:S02]  /*0d00*/  IMAD.MOV.U32 R2, RZ, RZ, RZ ;  /* 0x000000ffff027224 */ /* 0x001fe400078e00ff */
[----:B-1----:R-:W-:-:S04]  /*0d10*/  IMAD.MOV R11, RZ, RZ, -R3 ;  /* 0x000000ffff0b7224 */ /* 0x002fc800078e0a03 */
[----:B------:R-:W-:-:S04]  /*0d20*/  IMAD R11, R11, R12, RZ ;  /* 0x0000000c0b0b7224 */ /* 0x000fc800078e02ff */
[----:B------:R-:W-:-:S06]  /*0d30*/  IMAD.HI.U32 R3, R3, R11, R2 ;  /* 0x0000000b03037227 */ /* 0x000fcc00078e0002 */
[----:B------:R-:W-:-:S04]  /*0d40*/  IMAD.HI.U32 R3, R3, R10, RZ ;  /* 0x0000000a03037227 */ /* 0x000fc800078e00ff */
[----:B------:R-:W-:-:S04]  /*0d50*/  IMAD.MOV R3, RZ, RZ, -R3 ;  /* 0x000000ffff037224 */ /* 0x000fc800078e0a03 */
[C---:B------:R-:W-:Y:S02]  /*0d60*/  IMAD R9, R12.reuse, R3, R10 ;  /* 0x000000030c097224 */ /* 0x040fe400078e020a */
[----:B------:R-:W0:Y:S03]  /*0d70*/  LDC.64 R10, c[0x0][0x388] ;  /* 0x0000e200ff0a7b82 */ /* 0x000e260000000a00 */
[----:B------:R-:W-:-:S05]  /*0d80*/  ISETP.GT.U32.AND P3, PT, R12, R9, PT ;  /* 0x000000090c00720c */ /* 0x000fca0003f64070 */
[----:B------:R-:W1:Y:S08]  /*0d90*/  LDC.64 R2, c[0x0][0x380] ;  /* 0x0000e000ff027b82 */ /* 0x000e700000000a00 */
[----:B------:R-:W-:Y:S01]  /*0da0*/  @!P3 IMAD.IADD R9, R9, 0x1, -R12 ;  /* 0x000000010909b824 */ /* 0x000fe200078e0a0c */
[----:B------:R-:W-:-:S04]  /*0db0*/  ISETP.NE.AND P3, PT, R14, RZ, PT ;  /* 0x000000ff0e00720c */ /* 0x000fc80003f65270 */
[----:B------:R-:W-:Y:S01]  /*0dc0*/  ISETP.GT.U32.AND P4, PT, R12, R9, PT ;  /* 0x000000090c00720c */ /* 0x000fe20003f84070 */
[----:B0-----:R-:W-:-:S04]  /*0dd0*/  IMAD.WIDE R10, R13, 0x4, R10 ;  /* 0x000000040d0a7825 */ /* 0x001fc800078e020a */
[----:B------:R-:W-:Y:S02]  /*0de0*/  IMAD.MOV.U32 R13, RZ, RZ, 0x40000000 ;  /* 0x40000000ff0d7424 */ /* 0x000fe400078e00ff */
[----:B-1----:R-:W-:-:S06]  /*0df0*/  IMAD.WIDE R2, R8, 0x4, R2 ;  /* 0x0000000408027825 */ /* 0x002fcc00078e0202 */
[----:B------:R-:W-:-:S04]  /*0e00*/  @!P4 IMAD.IADD R9, R9, 0x1, -R12 ;  /* 0x000000010909c824 */ /* 0x000fc800078e0a0c */
[----:B------:R-:W-:Y:S01]  /*0e10*/  @!P5 IMAD.MOV R9, RZ, RZ, -R9 ;  /* 0x000000ffff09d224 */ /* 0x000fe200078e0a09 */
[----:B------:R-:W-:Y:S02]  /*0e20*/  @!P3 LOP3.LUT R9, RZ, R14, RZ, 0x33, !PT ;  /* 0x0000000eff09b212 */ /* 0x000fe400078e33ff */
[----:B------:R-:W-:-:S03]  /*0e30*/  ISETP.NE.AND P3, PT, R15, UR5, PT ;  /* 0x000000050f007c0c */ /* 0x000fc6000bf65270 */
[----:B------:R0:W-:Y:S04]  /*0e40*/  STG.E desc[UR6][R10.64], R9 ;  /* 0x000000090a007986 */ /* 0x0001e8000c101906 */
[----:B------:R0:W-:Y:S06]  /*0e50*/  STG.E desc[UR6][R2.64], R13 ;  /* 0x0000000d02007986 */ /* 0x0001ec000c101906 */
[----:B------:R-:W-:Y:S05]  /*0e60*/  @!P3 EXIT ;  /* 0x000000000000b94d */ /* 0x000fea0003800000 */
[----:B------:R-:W-:Y:S01]  /*0e70*/  UMOV UR4, UR5 ;  /* 0x0000000500047c82 */ /* 0x000fe20008000000 */
[----:B------:R-:W-:Y:S05]  /*0e80*/  BRA `(.L_x_11) ;  /* 0xfffffff000d07947 */ /* 0x000fea000383ffff */
.L_x_0:
[C---:B------:R-:W-:Y:S01]  /*0e90*/  ISETP.GE.U32.AND P0, PT, R3.reuse, 0x8, PT ;  /* 0x000000080300780c */ /* 0x040fe20003f06070 */
[----:B------:R-:W-:Y:S01]  /*0ea0*/  IMAD.MOV.U32 R2, RZ, RZ, RZ ;  /* 0x000000ffff027224 */ /* 0x000fe200078e00ff */
[----:B------:R-:W-:-:S04]  /*0eb0*/  LOP3.LUT R10, R3, 0x7, RZ, 0xc0, !PT ;  /* 0x00000007030a7812 */ /* 0x000fc800078ec0ff */
[----:B------:R-:W-:-:S07]  /*0ec0*/  ISETP.NE.AND P1, PT, R10, RZ, PT ;  /* 0x000000ff0a00720c */ /* 0x000fce0003f25270 */
[----:B------:R-:W-:Y:S06]  /*0ed0*/  @!P0 BRA `(.L_x_12) ;  /* 0x00000000004c8947 */ /* 0x000fec0003800000 */
[----:B------:R-:W1:Y:S01]  /*0ee0*/  LDC.64 R6, c[0x0][0x380] ;  /* 0x0000e000ff067b82 */ /* 0x000e620000000a00 */
[----:B------:R-:W-:Y:S01]  /*0ef0*/  LOP3.LUT R2, R3, 0x7ffffff8, RZ, 0xc0, !PT ;  /* 0x7ffffff803027812 */ /* 0x000fe200078ec0ff */
[----:B------:R-:W-:Y:S01]  /*0f00*/  IMAD.MOV.U32 R11, RZ, RZ, 0x40000000 ;  /* 0x40000000ff0b7424 */ /* 0x000fe200078e00ff */
[----:B------:R-:W-:-:S05]  /*0f10*/  UMOV UR4, URZ ;  /* 0x000000ff00047c82 */ /* 0x000fca0008000000 */
[----:B------:R-:W2:Y:S02]  /*0f20*/  LDC.64 R8, c[0x0][0x388] ;  /* 0x0000e200ff087b82 */ /* 0x000ea40000000a00 */
.L_x_13:
[----:B---3--:R-:W-:Y:S01]  /*0f30*/  IMAD R5, R0, R3, UR4 ;  /* 0x0000000400057e24 */ /* 0x008fe2000f8e0203 */
[----:B------:R-:W-:-:S03]  /*0f40*/  UIADD3 UR4, UPT, UPT, UR4, 0x8, URZ ;  /* 0x0000000804047890 */ /* 0x000fc6000fffe0ff */
[----:B--2---:R-:W-:-:S03]  /*0f50*/  IMAD.WIDE R4, R5, 0x4, R8 ;  /* 0x0000000405047825 */ /* 0x004fc600078e0208 */
[----:B------:R-:W-:Y:S02]  /*0f60*/  ISETP.NE.AND P0, PT, R2, UR4, PT ;  /* 0x0000000402007c0c */ /* 0x000fe4000bf05270 */
[----:B0-----:R3:W-:Y:S04]  /*0f70*/  STG.E desc[UR6][R4.64], RZ ;  /* 0x000000ff04007986 */ /* 0x0017e8000c101906 */
[----:B------:R3:W-:Y:S04]  /*0f80*/  STG.E desc[UR6][R4.64+0x4], RZ ;  /* 0x000004ff04007986 */ /* 0x0007e8000c101906 */
[----:B------:R3:W-:Y:S04]  /*0f90*/  STG.E desc[UR6][R4.64+0x8], RZ ;  /* 0x000008ff04007986 */ /* 0x0007e8000c101906 */
[----:B------:R3:W-:Y:S04]  /*0fa0*/  STG.E desc[UR6][R4.64+0xc], RZ ;  /* 0x00000cff04007986 */ /* 0x0007e8000c101906 */
[----:B------:R3:W-:Y:S04]  /*0fb0*/  STG.E desc[UR6][R4.64+0x10], RZ ;  /* 0x000010ff04007986 */ /* 0x0007e8000c101906 */
[----:B------:R3:W-:Y:S04]  /*0fc0*/  STG.E desc[UR6][R4.64+0x14], RZ ;  /* 0x000014ff04007986 */ /* 0x0007e8000c101906 */
[----:B------:R3:W-:Y:S04]  /*0fd0*/  STG.E desc[UR6][R4.64+0x18], RZ ;  /* 0x000018ff04007986 */ /* 0x0007e8000c101906 */
[----:B------:R3:W-:Y:S04]  /*0fe0*/  STG.E desc[UR6][R4.64+0x1c], RZ ;  /* 0x00001cff04007986 */ /* 0x0007e8000c101906 */
[----:B-1----:R3:W-:Y:S01]  /*0ff0*/  STG.E desc[UR6][R6.64], R11 ;  /* 0x0000000b06007986 */ /* 0x0027e2000c101906 */
[----:B------:R-:W-:Y:S05]  /*1000*/  @P0 BRA `(.L_x_13) ;  /* 0xfffffffc00c80947 */ /* 0x000fea000383ffff */
.L_x_12:
[----:B0-----:R-:W-:Y:S05]  /*1010*/  @!P1 EXIT ;  /* 0x000000000000994d */ /* 0x001fea0003800000 */
[----:B------:R-:W-:Y:S02]  /*1020*/  ISETP.GE.U32.AND P0, PT, R10, 0x4, PT ;  /* 0x000000040a00780c */ /* 0x000fe40003f06070 */
[----:B------:R-:W-:-:S04]  /*1030*/  LOP3.LUT R8, R3, 0x3, RZ, 0xc0, !PT ;  /* 0x0000000303087812 */ /* 0x000fc800078ec0ff */
[----:B------:R-:W-:-:S07]  /*1040*/  ISETP.NE.AND P1, PT, R8, RZ, PT ;  /* 0x000000ff0800720c */ /* 0x000fce0003f25270 */
[----:B------:R-:W-:Y:S06]  /*1050*/  @!P0 BRA `(.L_x_14) ;  /* 0x00000000002c8947 */ /* 0x000fec0003800000 */
[----:B---3--:R-:W0:Y:S01]  /*1060*/  LDC.64 R4, c[0x0][0x388] ;  /* 0x0000e200ff047b82 */ /* 0x008e220000000a00 */
[----:B------:R-:W-:Y:S02]  /*1070*/  IMAD R9, R0, R3, R2 ;  /* 0x0000000300097224 */ /* 0x000fe400078e0202 */
[----:B------:R-:W-:-:S05]  /*1080*/  VIADD R2, R2, 0x4 ;  /* 0x0000000402027836 */ /* 0x000fca0000000000 */
[----:B------:R-:W1:Y:S01]  /*1090*/  LDC.64 R6, c[0x0][0x380] ;  /* 0x0000e000ff067b82 */ /* 0x000e620000000a00 */
[----:B0-----:R-:W-:-:S04]  /*10a0*/  IMAD.WIDE R4, R9, 0x4, R4 ;  /* 0x0000000409047825 */ /* 0x001fc800078e0204 */
[----:B------:R-:W-:Y:S01]  /*10b0*/  IMAD.MOV.U32 R9, RZ, RZ, 0x40000000 ;  /* 0x40000000ff097424 */ /* 0x000fe200078e00ff */
[----:B------:R0:W-:Y:S04]  /*10c0*/  STG.E desc[UR6][R4.64], RZ ;  /* 0x000000ff04007986 */ /* 0x0001e8000c101906 */
[----:B------:R0:W-:Y:S04]  /*10d0*/  STG.E desc[UR6][R4.64+0x4], RZ ;  /* 0x000004ff04007986 */ /* 0x0001e8000c101906 */
[----:B------:R0:W-:Y:S04]  /*10e0*/  STG.E desc[UR6][R4.64+0x8], RZ ;  /* 0x000008ff04007986 */ /* 0x0001e8000c101906 */
[----:B------:R0:W-:Y:S04]  /*10f0*/  STG.E desc[UR6][R4.64+0xc], RZ ;  /* 0x00000cff04007986 */ /* 0x0001e8000c101906 */
[----:B-1----:R0:W-:Y:S02]  /*1100*/  STG.E desc[UR6][R6.64], R9 ;  /* 0x0000000906007986 */ /* 0x0021e4000c101906 */
.L_x_14:
[----:B------:R-:W-:Y:S05]  /*1110*/  @!P1 EXIT ;  /* 0x000000000000994d */ /* 0x000fea0003800000 */
[----:B------:R-:W-:Y:S02]  /*1120*/  ISETP.NE.AND P0, PT, R8, 0x1, PT ;  /* 0x000000010800780c */ /* 0x000fe40003f05270 */
[----:B0--3--:R-:W-:-:S04]  /*1130*/  LOP3.LUT R4, R3, 0x1, RZ, 0xc0, !PT ;  /* 0x0000000103047812 */ /* 0x009fc800078ec0ff */
[----:B------:R-:W-:-:S07]  /*1140*/  ISETP.NE.U32.AND P1, PT, R4, 0x1, PT ;  /* 0x000000010400780c */ /* 0x000fce0003f25070 */
[----:B------:R-:W-:Y:S06]  /*1150*/  @!P0 BRA `(.L_x_15) ;  /* 0x0000000000248947 */ /* 0x000fec0003800000 */
[----:B------:R-:W0:Y:S01]  /*1160*/  LDC.64 R4, c[0x0][0x388] ;  /* 0x0000e200ff047b82 */ /* 0x000e220000000a00 */
[----:B------:R-:W-:Y:S02]  /*1170*/  IMAD R9, R0, R3, R2 ;  /* 0x0000000300097224 */ /* 0x000fe400078e0202 */
[----:B------:R-:W-:-:S05]  /*1180*/  VIADD R2, R2, 0x2 ;  /* 0x0000000202027836 */ /* 0x000fca0000000000 */
[----:B------:R-:W1:Y:S01]  /*1190*/  LDC.64 R6, c[0x0][0x380] ;  /* 0x0000e000ff067b82 */ /* 0x000e620000000a00 */
[----:B0-----:R-:W-:-:S04]  /*11a0*/  IMAD.WIDE R4, R9, 0x4, R4 ;  /* 0x0000000409047825 */ /* 0x001fc800078e0204 */
[----:B------:R-:W-:Y:S01]  /*11b0*/  IMAD.MOV.U32 R9, RZ, RZ, 0x40000000 ;  /* 0x40000000ff097424 */ /* 0x000fe200078e00ff */
[----:B------:R0:W-:Y:S04]  /*11c0*/  STG.E desc[UR6][R4.64], RZ ;  /* 0x000000ff04007986 */ /* 0x0001e8000c101906 */
[----:B------:R0:W-:Y:S04]  /*11d0*/  STG.E desc[UR6][R4.64+0x4], RZ ;  /* 0x000004ff04007986 */ /* 0x0001e8000c101906 */
[----:B-1----:R0:W-:Y:S02]  /*11e0*/  STG.E desc[UR6][R6.64], R9 ;  /* 0x0000000906007986 */ /* 0x0021e4000c101906 */
.L_x_15:
[----:B------:R-:W-:Y:S05]  /*11f0*/  @P1 EXIT ;  /* 0x000000000000194d */ /* 0x000fea0003800000 */
[----:B0-----:R-:W0:Y:S01]  /*1200*/  LDC.64 R4, c[0x0][0x388] ;  /* 0x0000e200ff047b82 */ /* 0x001e220000000a00 */
[----:B------:R-:W-:-:S07]  /*1210*/  IMAD R3, R0, R3, R2 ;  /* 0x0000000300037224 */ /* 0x000fce00078e0202 */
[----:B------:R-:W1:Y:S01]  /*1220*/  LDC.64 R6, c[0x0][0x380] ;  /* 0x0000e000ff067b82 */ /* 0x000e620000000a00 */
[----:B0-----:R-:W-:-:S04]  /*1230*/  IMAD.WIDE R2, R3, 0x4, R4 ;  /* 0x0000000403027825 */ /* 0x001fc800078e0204 */
[----:B------:R-:W-:Y:S01]  /*1240*/  IMAD.MOV.U32 R5, RZ, RZ, 0x40000000 ;  /* 0x40000000ff057424 */ /* 0x000fe200078e00ff */
[----:B------:R-:W-:Y:S04]  /*1250*/  STG.E desc[UR6][R2.64], RZ ;  /* 0x000000ff02007986 */ /* 0x000fe8000c101906 */
[----:B-1----:R-:W-:Y:S01]  /*1260*/  STG.E desc[UR6][R6.64], R5 ;  /* 0x0000000506007986 */ /* 0x002fe2000c101906 */
[----:B------:R-:W-:Y:S05]  /*1270*/  EXIT ;  /* 0x000000000000794d */ /* 0x000fea0003800000 */
.L_x_16:
[----:B------:R-:W-:-:S00]  /*1280*/  BRA `(.L_x_16) ;  /* 0xfffffffc00fc7947 */ /* 0x000fc0000383ffff */
[----:B------:R-:W-:-:S00]  /*1290*/  NOP ;  /* 0x0000000000007918 */ /* 0x000fc00000000000 */
        /* <DEDUP_REMOVED lines=14> */
.L_x_20:


//--------------------- .text._Z9distancesPiS_ii  --------------------------
	.section	.text._Z9distancesPiS_ii,"ax",@progbits
	.align	128
        .global         _Z9distancesPiS_ii
        .type           _Z9distancesPiS_ii,@function
        .size           _Z9distancesPiS_ii,(.L_x_21 - _Z9distancesPiS_ii)
        .other          _Z9distancesPiS_ii,@"STO_CUDA_ENTRY STV_DEFAULT"
_Z9distancesPiS_ii:
.text._Z9distancesPiS_ii:
[----:B------:R-:W-:Y:S01]  /*0000*/  LDC R1, c[0x0][0x37c] ;  /* 0x0000df00ff017b82 */ /* 0x000fe20000000800 */
[----:B------:R-:W0:Y:S01]  /*0010*/  S2R R0, SR_TID.X ;  /* 0x0000000000007919 */ /* 0x000e220000002100 */
[----:B------:R-:W1:Y:S01]  /*0020*/  LDCU UR7, c[0x0][0x394] ;  /* 0x00007280ff0777ac */ /* 0x000e620008000800 */
[----:B------:R-:W-:Y:S01]  /*0030*/  HFMA2 R20, -RZ, RZ, 0, 0 ;  /* 0x00000000ff147431 */ /* 0x000fe200000001ff */
[----:B------:R-:W0:Y:S01]  /*0040*/  S2R R3, SR_CTAID.X ;  /* 0x0000000000037919 */ /* 0x000e220000002500 */
[----:B------:R-:W2:Y:S01]  /*0050*/  LDCU.64 UR8, c[0x0][0x358] ;  /* 0x00006b00ff0877ac */ /* 0x000ea20008000a00 */
[----:B------:R-:W3:Y:S01]  /*0060*/  S2R R21, SR_TID.Y ;  /* 0x0000000000157919 */ /* 0x000ee20000002200 */
[----:B------:R-:W3:Y:S01]  /*0070*/  S2R R2, SR_CTAID.Y ;  /* 0x0000000000027919 */ /* 0x000ee20000002600 */
[----:B-1----:R-:W-:Y:S01]  /*0080*/  UISETP.GE.AND UP0, UPT, UR7, 0x1, UPT ;  /* 0x000000010700788c */ /* 0x002fe2000bf06270 */
[----:B0-----:R-:W-:Y:S02]  /*0090*/  LEA R12, R3, R0, 0x4 ;  /* 0x00000000030c7211 */ /* 0x001fe400078e20ff */
[----:B---3--:R-:W-:-:S06]  /*00a0*/  LEA R13, R2, R21, 0x4 ;  /* 0x00000015020d7211 */ /* 0x008fcc00078e20ff */
[----:B--2---:R-:W-:Y:S05]  /*00b0*/  BRA.U !UP0, `(.L_x_17) ;  /* 0x0000000508607547 */ /* 0x004fea000b800000 */
[----:B------:R-:W0:Y:S01]  /*00c0*/  S2UR UR6, SR_CgaCtaId ;  /* 0x00000000000679c3 */ /* 0x000e220000008800 */
[----:B------:R-:W-:Y:S01]  /*00d0*/  UMOV UR4, 0x400 ;  /* 0x0000040000047882 */ /* 0x000fe20000000000 */
[----:B------:R-:W-:Y:S01]  /*00e0*/  MOV R20, RZ ;  /* 0x000000ff00147202 */ /* 0x000fe20000000f00 */
[----:B------:R-:W-:Y:S01]  /*00f0*/  UIADD3 UR5, UPT, UPT, UR4, 0x400, URZ ;  /* 0x0000040004057890 */ /* 0x000fe2000fffe0ff */
[----:B------:R-:W-:Y:S01]  /*0100*/  IMAD R17, R13, UR7, R0 ;  /* 0x000000070d117c24 */ /* 0x000fe2000f8e0200 */
[----:B------:R-:W1:Y:S01]  /*0110*/  LDCU.64 UR10, c[0x0][0x390] ;  /* 0x00007200ff0a77ac */ /* 0x000e620008000a00 */
[----:B------:R-:W-:Y:S02]  /*0120*/  IMAD R15, R12, UR7, R21 ;  /* 0x000000070c0f7c24 */ /* 0x000fe4000f8e0215 */
[----:B------:R-:W2:Y:S01]  /*0130*/  LDC.64 R2, c[0x0][0x380] ;  /* 0x0000e000ff027b82 */ /* 0x000ea20000000a00 */
[----:B0-----:R-:W-:Y:S02]  /*0140*/  ULEA UR4, UR6, UR4, 0x18 ;  /* 0x0000000406047291 */ /* 0x001fe4000f8ec0ff */
[----:B------:R-:W-:-:S04]  /*0150*/  ULEA UR5, UR6, UR5, 0x18 ;  /* 0x0000000506057291 */ /* 0x000fc8000f8ec0ff */
[----:B------:R-:W-:Y:S01]  /*0160*/  LEA R14, R0, UR4, 0x6 ;  /* 0x00000004000e7c11 */ /* 0x000fe2000f8e30ff */
[----:B------:R-:W-:Y:S01]  /*0170*/  UMOV UR4, URZ ;  /* 0x000000ff00047c82 */ /* 0x000fe20008000000 */
[----:B------:R-:W-:-:S03]  /*0180*/  LEA R19, R21, UR5, 0x2 ;  /* 0x0000000515137c11 */ /* 0x000fc6000f8e10ff */
[----:B------:R-:W-:Y:S01]  /*0190*/  IMAD R18, R21, 0x4, R14 ;  /* 0x0000000415127824 */ /* 0x000fe200078e020e */
[----:B-1----:R-:W-:-:S07]  /*01a0*/  LEA R16, R0, R19, 0x6 ;  /* 0x0000001300107211 */ /* 0x002fce00078e30ff */
.L_x_18:
[----:B------:R-:W-:Y:S01]  /*01b0*/  ISETP.GE.AND P0, PT, R0, UR11, PT ;  /* 0x0000000b00007c0c */ /* 0x000fe2000bf06270 */
[----:B------:R-:W-:Y:S01]  /*01c0*/  HFMA2 R26, -RZ, RZ, 0, 0 ;  /* 0x00000000ff1a7431 */ /* 0x000fe200000001ff */
[----:B------:R-:W-:Y:S01]  /*01d0*/  ISETP.GE.AND P1, PT, R21, UR11, PT ;  /* 0x0000000b15007c0c */ /* 0x000fe2000bf26270 */
[----:B--2---:R-:W-:Y:S01]  /*01e0*/  IMAD.WIDE R4, R15, 0x4, R2 ;  /* 0x000000040f047825 */ /* 0x004fe200078e0202 */
[----:B------:R-:W-:Y:S02]  /*01f0*/  ISETP.GE.OR P0, PT, R13, UR10, P0 ;  /* 0x0000000a0d007c0c */ /* 0x000fe40008706670 */
[----:B------:R-:W-:Y:S02]  /*0200*/  ISETP.GE.OR P1, PT, R12, UR10, P1 ;  /* 0x0000000a0c007c0c */ /* 0x000fe40008f26670 */
[----:B------:R-:W-:-:S09]  /*0210*/  MOV R29, RZ ;  /* 0x000000ff001d7202 */ /* 0x000fd20000000f00 */
[----:B------:R-:W-:Y:S02]  /*0220*/  @!P0 IMAD.WIDE.U32 R24, R17, 0x4, R2 ;  /* 0x0000000411188825 */ /* 0x000fe400078e0002 */
[----:B------:R-:W2:Y:S04]  /*0230*/  @!P1 LDG.E R29, desc[UR8][R4.64] ;  /* 0x00000008041d9981 */ /* 0x000ea8000c1e1900 */
[----:B------:R-:W3:Y:S01]  /*0240*/  @!P0 LDG.E R26, desc[UR8][R24.64] ;  /* 0x00000008181a8981 */ /* 0x000ee2000c1e1900 */
[----:B------:R-:W-:Y:S01]  /*0250*/  UIADD3 UR4, UPT, UPT, UR4, 0x10, URZ ;  /* 0x0000001004047890 */ /* 0x000fe2000fffe0ff */
[----:B------:R-:W-:Y:S02]  /*0260*/  IADD3 R0, PT, PT, R0, 0x10, RZ ;  /* 0x0000001000007810 */ /* 0x000fe40007ffe0ff */
[----:B------:R-:W-:Y:S01]  /*0270*/  IADD3 R15, PT, PT, R15, 0x10, RZ ;  /* 0x000000100f0f7810 */ /* 0x000fe20007ffe0ff */
[----:B------:R-:W-:Y:S01]  /*0280*/  UISETP.GE.AND UP0, UPT, UR4, UR11, UPT ;  /* 0x0000000b0400728c */ /* 0x000fe2000bf06270 */
[----:B------:R-:W-:-:S02]  /*0290*/  IADD3 R21, PT, PT, R21, 0x10, RZ ;  /* 0x0000001015157810 */ /* 0x000fc40007ffe0ff */
[----:B------:R-:W-:Y:S01]  /*02a0*/  IADD3 R17, PT, PT, R17, 0x10, RZ ;  /* 0x0000001011117810 */ /* 0x000fe20007ffe0ff */
[----:B--2---:R-:W-:Y:S04]  /*02b0*/  STS [R18], R29 ;  /* 0x0000001d12007388 */ /* 0x004fe80000000800 */
[----:B---3--:R-:W-:Y:S01]  /*02c0*/  STS [R16], R26 ;  /* 0x0000001a10007388 */ /* 0x008fe20000000800 */
[----:B------:R-:W-:Y:S06]  /*02d0*/  BAR.SYNC.DEFER_BLOCKING 0x0 ;  /* 0x0000000000007b1d */ /* 0x000fec0000010000 */
[----:B------:R-:W-:Y:S04]  /*02e0*/  LDS R28, [R19] ;  /* 0x00000000131c7984 */ /* 0x000fe80000000800 */
[----:B------:R-:W0:Y:S04]  /*02f0*/  LDS.128 R8, [R14] ;  /* 0x000000000e087984 */ /* 0x000e280000000c00 */
[----:B------:R-:W1:Y:S04]  /*0300*/  LDS R24, [R19+0x40] ;  /* 0x0000400013187984 */ /* 0x000e680000000800 */
[----:B------:R-:W2:Y:S04]  /*0310*/  LDS R27, [R19+0x80] ;  /* 0x00008000131b7984 */ /* 0x000ea80000000800 */
[----:B------:R-:W3:Y:S04]  /*0320*/  LDS R22, [R19+0xc0] ;  /* 0x0000c00013167984 */ /* 0x000ee80000000800 */
[----:B------:R-:W-:Y:S04]  /*0330*/  LDS R23, [R19+0x100] ;  /* 0x0001000013177984 */ /* 0x000fe80000000800 */
[----:B------:R-:W4:Y:S01]  /*0340*/  LDS.128 R4, [R14+0x10] ;  /* 0x000010000e047984 */ /* 0x000f220000000c00 */
[----:B0-----:R-:W-:Y:S01]  /*0350*/  IMAD.IADD R25, R8, 0x1, -R28 ;  /* 0x0000000108197824 */ /* 0x001fe200078e0a1c */
[----:B-1----:R-:W-:-:S03]  /*0360*/  IADD3 R24, PT, PT, -R24, R9, RZ ;  /* 0x0000000918187210 */ /* 0x002fc60007ffe1ff */
[----:B------:R-:W-:Y:S02]  /*0370*/  IMAD R25, R25, R25, R20 ;  /* 0x0000001919197224 */ /* 0x000fe400078e0214 */
[----:B------:R-:W0:Y:S01]  /*0380*/  LDS R20, [R19+0x140] ;  /* 0x0001400013147984 */ /* 0x000e220000000800 */
[----:B--2---:R-:W-:Y:S01]  /*0390*/  IADD3 R27, PT, PT, -R27, R10, RZ ;  /* 0x0000000a1b1b7210 */ /* 0x004fe20007ffe1ff */
[----:B------:R-:W-:Y:S02]  /*03a0*/  IMAD R24, R24, R24, R25 ;  /* 0x0000001818187224 */ /* 0x000fe400078e0219 */
[----:B------:R-:W1:Y:S01]  /*03b0*/  LDS R25, [R19+0x180] ;  /* 0x0001800013197984 */ /* 0x000e620000000800 */
[----:B---3--:R-:W-:Y:S01]  /*03c0*/  IADD3 R22, PT, PT, -R22, R11, RZ ;  /* 0x0000000b16167210 */ /* 0x008fe20007ffe1ff */
[----:B------:R-:W-:Y:S02]  /*03d0*/  IMAD R27, R27, R27, R24 ;  /* 0x0000001b1b1b7224 */ /* 0x000fe400078e0218 */
[----:B------:R-:W2:Y:S02]  /*03e0*/  LDS R24, [R19+0x1c0] ;  /* 0x0001c00013187984 */ /* 0x000ea40000000800 */
[----:B------:R-:W-:-:S02]  /*03f0*/  IMAD R26, R22, R22, R27 ;  /* 0x00000016161a7224 */ /* 0x000fc400078e021b */
[----:B------:R-:W-:Y:S01]  /*0400*/  LDS R27, [R19+0x200] ;  /* 0x00020000131b7984 */ /* 0x000fe20000000800 */
[----:B----4-:R-:W-:-:S03]  /*0410*/  IADD3 R23, PT, PT, R4, -R23, RZ ;  /* 0x8000001704177210 */ /* 0x010fc60007ffe0ff */
[----:B------:R-:W3:Y:S02]  /*0420*/  LDS.128 R8, [R14+0x20] ;  /* 0x000020000e087984 */ /* 0x000ee40000000c00 */
[----:B------:R-:W-:Y:S02]  /*0430*/  IMAD R26, R23, R23, R26 ;  /* 0x00000017171a7224 */ /* 0x000fe400078e021a */
[----:B------:R-:W4:Y:S04]  /*0440*/  LDS R22, [R19+0x240] ;  /* 0x0002400013167984 */ /* 0x000f280000000800 */
[----:B------:R-:W5:Y:S01]  /*0450*/  LDS R23, [R19+0x280] ;  /* 0x0002800013177984 */ /* 0x000f620000000800 */
[----:B0-----:R-:W-:-:S03]  /*0460*/  IMAD.IADD R5, R5, 0x1, -R20 ;  /* 0x0000000105057824 */ /* 0x001fc600078e0a14 */
[----:B------:R-:W0:Y:S01]  /*0470*/  LDS R20, [R19+0x2c0] ;  /* 0x0002c00013147984 */ /* 0x000e220000000800 */
[----:B-1----:R-:W-:Y:S01]  /*0480*/  IADD3 R25, PT, PT, -R25, R6, RZ ;  /* 0x0000000619197210 */ /* 0x002fe20007ffe1ff */
[----:B------:R-:W-:Y:S01]  /*0490*/  IMAD R26, R5, R5, R26 ;  /* 0x00000005051a7224 */ /* 0x000fe200078e021a */
[----:B--2---:R-:W-:-:S03]  /*04a0*/  IADD3 R7, PT, PT, -R24, R7, RZ ;  /* 0x0000000718077210 */ /* 0x004fc60007ffe1ff */
[----:B------:R-:W-:Y:S02]  /*04b0*/  IMAD R26, R25, R25, R26 ;  /* 0x00000019191a7224 */ /* 0x000fe400078e021a */
[----:B------:R-:W-:Y:S02]  /*04c0*/  LDS R25, [R19+0x300] ;  /* 0x0003000013197984 */ /* 0x000fe40000000800 */
[----:B------:R-:W-:Y:S02]  /*04d0*/  IMAD R26, R7, R7, R26 ;  /* 0x00000007071a7224 */ /* 0x000fe400078e021a */
[----:B------:R-:W1:Y:S01]  /*04e0*/  LDS.128 R4, [R14+0x30] ;  /* 0x000030000e047984 */ /* 0x000e620000000c00 */
[----:B---3--:R-:W-:-:S03]  /*04f0*/  IADD3 R27, PT, PT, R8, -R27, RZ ;  /* 0x8000001b081b7210 */ /* 0x008fc60007ffe0ff */
[----:B------:R-:W2:Y:S02]  /*0500*/  LDS R8, [R19+0x340] ;  /* 0x0003400013087984 */ /* 0x000ea40000000800 */
[----:B------:R-:W-:Y:S01]  /*0510*/  IMAD R26, R27, R27, R26 ;  /* 0x0000001b1b1a7224 */ /* 0x000fe200078e021a */
[----:B----4-:R-:W-:Y:S02]  /*0520*/  IADD3 R27, PT, PT, -R22, R9, RZ ;  /* 0x00000009161b7210 */ /* 0x010fe40007ffe1ff */
[----:B------:R-:W3:Y:S01]  /*0530*/  LDS R9, [R19+0x380] ;  /* 0x0003800013097984 */ /* 0x000ee20000000800 */
[----:B-----5:R-:W-:Y:S02]  /*0540*/  IMAD.IADD R23, R10, 0x1, -R23 ;  /* 0x000000010a177824 */ /* 0x020fe400078e0a17 */
[----:B------:R-:W-:Y:S01]  /*0550*/  IMAD R26, R27, R27, R26 ;  /* 0x0000001b1b1a7224 */ /* 0x000fe200078e021a */
[----:B------:R-:W4:Y:S03]  /*0560*/  LDS R22, [R19+0x3c0] ;  /* 0x0003c00013167984 */ /* 0x000f260000000800 */
[----:B------:R-:W-:Y:S01]  /*0570*/  IMAD R26, R23, R23, R26 ;  /* 0x00000017171a7224 */ /* 0x000fe200078e021a */
[----:B0-----:R-:W-:-:S05]  /*0580*/  IADD3 R11, PT, PT, -R20, R11, RZ ;  /* 0x0000000b140b7210 */ /* 0x001fca0007ffe1ff */
[----:B------:R-:W-:Y:S01]  /*0590*/  IMAD R26, R11, R11, R26 ;  /* 0x0000000b0b1a7224 */ /* 0x000fe200078e021a */
[----:B-1----:R-:W-:Y:S02]  /*05a0*/  IADD3 R25, PT, PT, R4, -R25, RZ ;  /* 0x8000001904197210 */ /* 0x002fe40007ffe0ff */
[----:B--2---:R-:W-:-:S03]  /*05b0*/  IADD3 R5, PT, PT, -R8, R5, RZ ;  /* 0x0000000508057210 */ /* 0x004fc60007ffe1ff */
[----:B------:R-:W-:Y:S01]  /*05c0*/  IMAD R26, R25, R25, R26 ;  /* 0x00000019191a7224 */ /* 0x000fe200078e021a */
[----:B---3--:R-:W-:-:S03]  /*05d0*/  IADD3 R9, PT, PT, -R9, R6, RZ ;  /* 0x0000000609097210 */ /* 0x008fc60007ffe1ff */
[----:B------:R-:W-:Y:S02]  /*05e0*/  IMAD R26, R5, R5, R26 ;  /* 0x00000005051a7224 */ /* 0x000fe400078e021a */
[----:B----4-:R-:W-:Y:S02]  /*05f0*/  IMAD.IADD R7, R7, 0x1, -R22 ;  /* 0x0000000107077824 */ /* 0x010fe400078e0a16 */
[----:B------:R-:W-:-:S04]  /*0600*/  IMAD R26, R9, R9, R26 ;  /* 0x00000009091a7224 */ /* 0x000fc800078e021a */
[----:B------:R-:W-:Y:S01]  /*0610*/  IMAD R20, R7, R7, R26 ;  /* 0x0000000707147224 */ /* 0x000fe200078e021a */
[----:B------:R-:W-:Y:S06]  /*0620*/  BAR.SYNC.DEFER_BLOCKING 0x0 ;  /* 0x0000000000007b1d */ /* 0x000fec0000010000 */
[----:B------:R-:W-:Y:S05]  /*0630*/  BRA.U !UP0, `(.L_x_18) ;  /* 0xfffffff908dc7547 */ /* 0x000fea000b83ffff */
.L_x_17:
[----:B------:R-:W0:Y:S01]  /*0640*/  LDC.64 R4, c[0x0][0x388] ;  /* 0x0000e200ff047b82 */ /* 0x000e220000000a00 */
[----:B------:R-:W1:Y:S02]  /*0650*/  LDCU UR4, c[0x0][0x390] ;  /* 0x00007200ff0477ac */ /* 0x000e640008000800 */
[----:B-1----:R-:W-:Y:S02]  /*0660*/  IMAD R3, R13, UR4, R12 ;  /* 0x000000040d037c24 */ /* 0x002fe4000f8e020c */
[----:B------:R-:W-:Y:S02]  /*0670*/  IMAD R13, R12, UR4, R13 ;  /* 0x000000040c0d7c24 */ /* 0x000fe4000f8e020d */
[----:B0-----:R-:W-:-:S04]  /*0680*/  IMAD.WIDE R2, R3, 0x4, R4 ;  /* 0x0000000403027825 */ /* 0x001fc800078e0204 */
[----:B------:R-:W-:Y:S01]  /*0690*/  IMAD.WIDE R4, R13, 0x4, R4 ;  /* 0x000000040d047825 */ /* 0x000fe200078e0204 */
[----:B------:R-:W-:Y:S04]  /*06a0*/  STG.E desc[UR8][R2.64], R20 ;  /* 0x0000001402007986 */ /* 0x000fe8000c101908 */
[----:B------:R-:W-:Y:S01]  /*06b0*/  STG.E desc[UR8][R4.64], R20 ;  /* 0x0000001404007986 */ /* 0x000fe2000c101908 */
[----:B------:R-:W-:Y:S05]  /*06c0*/  EXIT ;  /* 0x000000000000794d */ /* 0x000fea0003800000 */
.L_x_19:
        /* <DEDUP_REMOVED lines=11> */
.L_x_21:


//--------------------- .nv.shared.reserved.0     --------------------------
	.section	.nv.shared.reserved.0,"aw",@nobits
	.weak		__nv_reservedSMEM_offset_0_alias
	.size		__nv_reservedSMEM_offset_0_alias, 0, 64
	.other		__nv_reservedSMEM_offset_0_alias,@"STO_CUDA_RESERVED_SHARED STV_DEFAULT"
__nv_reservedSMEM_offset_0_alias:
	.zero		0
	.zero		64


//--------------------- .nv.shared._Z9distancesPiS_ii --------------------------
	.section	.nv.shared._Z9distancesPiS_ii,"aw",@nobits
	.sectionflags	@""
	.align	4
.nv.shared._Z9distancesPiS_ii:
	.zero		3072


//--------------------- .nv.constant0._Z4sortPiS_ii --------------------------
	.section	.nv.constant0._Z4sortPiS_ii,"a",@progbits
	.sectionflags	@""
	.align	4
.nv.constant0._Z4sortPiS_ii:
	.zero		920


//--------------------- .nv.constant0._Z9distancesPiS_ii --------------------------
	.section	.nv.constant0._Z9distancesPiS_ii,"a",@progbits
	.sectionflags	@""
	.align	4
.nv.constant0._Z9distancesPiS_ii:
	.zero		920


//--------------------- SYMBOLS --------------------------

	.type		.nv.reservedSmem.offset0,@object
	.size		.nv.reservedSmem.offset0,0x4
	.type		.nv.reservedSmem.cap,@object
	.size		.nv.reservedSmem.cap,0x4
